	.target	sm_100a

	.elftype	@"ET_EXEC"


//--------------------- .note.nv.tkinfo           --------------------------
	.section	.note.nv.tkinfo,"",@"SHT_NOTE"
	.sectionflags	@"SHF_NOTE_NV_TKINFO"
	.tkinfo
        /*0018*/ 	.word	0x00000002
        /*0030*/ 	.string	""
        /*0030*/ 	.string	"ptxas"
        /*0030*/ 	.string	"Cuda compilation tools, release 13.0, V13.0.88"
        /*0030*/ 	.string	"Build cuda_13.0.r13.0/compiler.36424714_0"
        /*0030*/ 	.string	"-arch sm_100a -m 64 "



//--------------------- .note.nv.cuinfo           --------------------------
	.section	.note.nv.cuinfo,"",@"SHT_NOTE"
	.sectionflags	@"SHF_NOTE_NV_CUINFO"
        /*0018*/ 	.short	0x0002
        /*001a*/ 	.short	0x0064
        /*001c*/ 	.short	0x0082
	.zero		2


//--------------------- .nv.info                  --------------------------
	.section	.nv.info,"",@"SHT_CUDA_INFO"
	.align	4


	//----- nvinfo : EIATTR_REGCOUNT
	.align		4
        /*0000*/ 	.byte	0x04, 0x2f
        /*0002*/ 	.short	(.L_19 - .L_18)
	.align		4
.L_18:
        /*0004*/ 	.word	index@(_ZN7cutlass13device_kernelINS_4gemm6kernel13GemmUniversalIN4cute5tupleIJiiiiEEENS1_10collective13CollectiveMmaINS1_35MainloopSm100TmaUmmaWarpSpecializedILi4ELi2ELi4ENS5_IJNS4_1CILi1EEENSA_ILi4EEESB_EEEEENS5_IJNSA_ILi128EEESF_NSA_ILi64EEEEEENS_6half_tENS5_IJlSB_lEEESI_SJ_NS4_8TiledMMAINS4_8MMA_AtomIJNS4_20SM100_MMA_F16BF16_SSISI_SI_fLi128ELi128ELNS4_4UMMA5MajorE0ELSO_0ELNSN_7ScaleInE0ELSP_0EEEEEENS4_6LayoutINS5_IJSB_SB_SB_EEENS5_IJNSA_ILi0EEESU_SU_EEEEENS5_IJNS4_10UnderscoreESX_SX_EEEEENS4_23SM90_TMA_LOAD_MULTICASTENS4_14ComposedLayoutINS4_7SwizzleILi3ELi4ELi3EEENS4_18smem_ptr_flag_bitsILi16EEENSS_INS5_IJNSA_ILi8EEESG_EEENS5_IJSG_SB_EEEEEEEvNS4_8identityENS4_13SM90_TMA_LOADES1A_vS1B_EENS_8epilogue10collective18CollectiveEpilogueINS1E_23Sm100TmaWarpSpecializedILi4ELi2ELi32ELb1ELb0EEEJSH_NS5_IJNSS_ISF_SB_EENSS_INSA_ILi32EEESB_EEEEESI_SJ_SI_SJ_NS1E_6fusion15FusionCallbacksIS1I_NS1N_17LinearCombinationISI_fSI_fLNS_15FloatRoundStyleE2EEESH_S1M_JEEENS4_5SM1004TMEM4LOAD26SM100_TMEM_LOAD_32dp32b32xES1C_NS11_INS12_ILi2ELi4ELi3EEES15_NSS_INS5_IJS16_S1K_EEENS5_IJS1K_SB_EEEEEEENS4_39AutoVectorizingCopyWithAssumedAlignmentILi128EEENS4_14SM90_TMA_STOREES21_S23_S23_EEEvvEEEEvNT_6ParamsE)
        /*0008*/ 	.word	0x00000076


	//----- nvinfo : EIATTR_FRAME_SIZE
	.align		4
.L_19:
        /*000c*/ 	.byte	0x04, 0x11
        /*000e*/ 	.short	(.L_21 - .L_20)
	.align		4
.L_20:
        /*0010*/ 	.word	index@($__internal_2_$__cuda_sm10x_tcgen05_guardrail_trap_unallocated_columns_being_dealloced)
        /*0014*/ 	.word	0x00000000


	//----- nvinfo : EIATTR_FRAME_SIZE
	.align		4
.L_21:
        /*0018*/ 	.byte	0x04, 0x11
        /*001a*/ 	.short	(.L_23 - .L_22)
	.align		4
.L_22:
        /*001c*/ 	.word	index@($__internal_1_$__cuda_sm10x_tcgen05_guardrail_trap_phase_invalid_during_alloc)
        /*0020*/ 	.word	0x00000000


	//----- nvinfo : EIATTR_FRAME_SIZE
	.align		4
.L_23:
        /*0024*/ 	.byte	0x04, 0x11
        /*0026*/ 	.short	(.L_25 - .L_24)
	.align		4
.L_24:
        /*0028*/ 	.word	index@($__internal_0_$__cuda_sm10x_tcgen05_guardrail_trap_col_being_dealloced_not_returned_by_alloc)
        /*002c*/ 	.word	0x00000000


	//----- nvinfo : EIATTR_FRAME_SIZE
	.align		4
.L_25:
        /*0030*/ 	.byte	0x04, 0x11
        /*0032*/ 	.short	(.L_27 - .L_26)
	.align		4
.L_26:
        /*0034*/ 	.word	index@(_ZN7cutlass13device_kernelINS_4gemm6kernel13GemmUniversalIN4cute5tupleIJiiiiEEENS1_10collective13CollectiveMmaINS1_35MainloopSm100TmaUmmaWarpSpecializedILi4ELi2ELi4ENS5_IJNS4_1CILi1EEENSA_ILi4EEESB_EEEEENS5_IJNSA_ILi128EEESF_NSA_ILi64EEEEEENS_6half_tENS5_IJlSB_lEEESI_SJ_NS4_8TiledMMAINS4_8MMA_AtomIJNS4_20SM100_MMA_F16BF16_SSISI_SI_fLi128ELi128ELNS4_4UMMA5MajorE0ELSO_0ELNSN_7ScaleInE0ELSP_0EEEEEENS4_6LayoutINS5_IJSB_SB_SB_EEENS5_IJNSA_ILi0EEESU_SU_EEEEENS5_IJNS4_10UnderscoreESX_SX_EEEEENS4_23SM90_TMA_LOAD_MULTICASTENS4_14ComposedLayoutINS4_7SwizzleILi3ELi4ELi3EEENS4_18smem_ptr_flag_bitsILi16EEENSS_INS5_IJNSA_ILi8EEESG_EEENS5_IJSG_SB_EEEEEEEvNS4_8identityENS4_13SM90_TMA_LOADES1A_vS1B_EENS_8epilogue10collective18CollectiveEpilogueINS1E_23Sm100TmaWarpSpecializedILi4ELi2ELi32ELb1ELb0EEEJSH_NS5_IJNSS_ISF_SB_EENSS_INSA_ILi32EEESB_EEEEESI_SJ_SI_SJ_NS1E_6fusion15FusionCallbacksIS1I_NS1N_17LinearCombinationISI_fSI_fLNS_15FloatRoundStyleE2EEESH_S1M_JEEENS4_5SM1004TMEM4LOAD26SM100_TMEM_LOAD_32dp32b32xES1C_NS11_INS12_ILi2ELi4ELi3EEES15_NSS_INS5_IJS16_S1K_EEENS5_IJS1K_SB_EEEEEEENS4_39AutoVectorizingCopyWithAssumedAlignmentILi128EEENS4_14SM90_TMA_STOREES21_S23_S23_EEEvvEEEEvNT_6ParamsE)
        /*0038*/ 	.word	0x00000000


	//----- nvinfo : EIATTR_MIN_STACK_SIZE
	.align		4
.L_27:
        /*003c*/ 	.byte	0x04, 0x12
        /*003e*/ 	.short	(.L_29 - .L_28)
	.align		4
.L_28:
        /*0040*/ 	.word	index@(_ZN7cutlass13device_kernelINS_4gemm6kernel13GemmUniversalIN4cute5tupleIJiiiiEEENS1_10collective13CollectiveMmaINS1_35MainloopSm100TmaUmmaWarpSpecializedILi4ELi2ELi4ENS5_IJNS4_1CILi1EEENSA_ILi4EEESB_EEEEENS5_IJNSA_ILi128EEESF_NSA_ILi64EEEEEENS_6half_tENS5_IJlSB_lEEESI_SJ_NS4_8TiledMMAINS4_8MMA_AtomIJNS4_20SM100_MMA_F16BF16_SSISI_SI_fLi128ELi128ELNS4_4UMMA5MajorE0ELSO_0ELNSN_7ScaleInE0ELSP_0EEEEEENS4_6LayoutINS5_IJSB_SB_SB_EEENS5_IJNSA_ILi0EEESU_SU_EEEEENS5_IJNS4_10UnderscoreESX_SX_EEEEENS4_23SM90_TMA_LOAD_MULTICASTENS4_14ComposedLayoutINS4_7SwizzleILi3ELi4ELi3EEENS4_18smem_ptr_flag_bitsILi16EEENSS_INS5_IJNSA_ILi8EEESG_EEENS5_IJSG_SB_EEEEEEEvNS4_8identityENS4_13SM90_TMA_LOADES1A_vS1B_EENS_8epilogue10collective18CollectiveEpilogueINS1E_23Sm100TmaWarpSpecializedILi4ELi2ELi32ELb1ELb0EEEJSH_NS5_IJNSS_ISF_SB_EENSS_INSA_ILi32EEESB_EEEEESI_SJ_SI_SJ_NS1E_6fusion15FusionCallbacksIS1I_NS1N_17LinearCombinationISI_fSI_fLNS_15FloatRoundStyleE2EEESH_S1M_JEEENS4_5SM1004TMEM4LOAD26SM100_TMEM_LOAD_32dp32b32xES1C_NS11_INS12_ILi2ELi4ELi3EEES15_NSS_INS5_IJS16_S1K_EEENS5_IJS1K_SB_EEEEEEENS4_39AutoVectorizingCopyWithAssumedAlignmentILi128EEENS4_14SM90_TMA_STOREES21_S23_S23_EEEvvEEEEvNT_6ParamsE)
        /*0044*/ 	.word	0x00000000
.L_29:


//--------------------- .nv.compat                --------------------------
	.section	.nv.compat,"",@"SHT_CUDA_COMPAT_INFO"
	.align	4
        /*0000*/ 	.byte	0x02, 0x09, 0x01, 0x00, 0x02, 0x02, 0x02, 0x00, 0x02, 0x05, 0x05, 0x00, 0x03, 0x07, 0x01, 0x01
        /*0010*/ 	.byte	0x02, 0x03, 0x01, 0x00, 0x02, 0x06, 0x01, 0x00, 0x04, 0x0b, 0x08, 0x00, 0x09, 0x00, 0x00, 0x00
        /*0020*/ 	.byte	0x00, 0x00, 0x00, 0x00


//--------------------- .nv.info._ZN7cutlass13device_kernelINS_4gemm6kernel13GemmUniversalIN4cute5tupleIJiiiiEEENS1_10collective13CollectiveMmaINS1_35MainloopSm100TmaUmmaWarpSpecializedILi4ELi2ELi4ENS5_IJNS4_1CILi1EEENSA_ILi4EEESB_EEEEENS5_IJNSA_ILi128EEESF_NSA_ILi64EEEEEENS_6half_tENS5_IJlSB_lEEESI_SJ_NS4_8TiledMMAINS4_8MMA_AtomIJNS4_20SM100_MMA_F16BF16_SSISI_SI_fLi128ELi128ELNS4_4UMMA5MajorE0ELSO_0ELNSN_7ScaleInE0ELSP_0EEEEEENS4_6LayoutINS5_IJSB_SB_SB_EEENS5_IJNSA_ILi0EEESU_SU_EEEEENS5_IJNS4_10UnderscoreESX_SX_EEEEENS4_23SM90_TMA_LOAD_MULTICASTENS4_14ComposedLayoutINS4_7SwizzleILi3ELi4ELi3EEENS4_18smem_ptr_flag_bitsILi16EEENSS_INS5_IJNSA_ILi8EEESG_EEENS5_IJSG_SB_EEEEEEEvNS4_8identityENS4_13SM90_TMA_LOADES1A_vS1B_EENS_8epilogue10collective18CollectiveEpilogueINS1E_23Sm100TmaWarpSpecializedILi4ELi2ELi32ELb1ELb0EEEJSH_NS5_IJNSS_ISF_SB_EENSS_INSA_ILi32EEESB_EEEEESI_SJ_SI_SJ_NS1E_6fusion15FusionCallbacksIS1I_NS1N_17LinearCombinationISI_fSI_fLNS_15FloatRoundStyleE2EEESH_S1M_JEEENS4_5SM1004TMEM4LOAD26SM100_TMEM_LOAD_32dp32b32xES1C_NS11_INS12_ILi2ELi4ELi3EEES15_NSS_INS5_IJS16_S1K_EEENS5_IJS1K_SB_EEEEEEENS4_39AutoVectorizingCopyWithAssumedAlignmentILi128EEENS4_14SM90_TMA_STOREES21_S23_S23_EEEvvEEEEvNT_6ParamsE --------------------------
	.section	.nv.info._ZN7cutlass13device_kernelINS_4gemm6kernel13GemmUniversalIN4cute5tupleIJiiiiEEENS1_10collective13CollectiveMmaINS1_35MainloopSm100TmaUmmaWarpSpecializedILi4ELi2ELi4ENS5_IJNS4_1CILi1EEENSA_ILi4EEESB_EEEEENS5_IJNSA_ILi128EEESF_NSA_ILi64EEEEEENS_6half_tENS5_IJlSB_lEEESI_SJ_NS4_8TiledMMAINS4_8MMA_AtomIJNS4_20SM100_MMA_F16BF16_SSISI_SI_fLi128ELi128ELNS4_4UMMA5MajorE0ELSO_0ELNSN_7ScaleInE0ELSP_0EEEEEENS4_6LayoutINS5_IJSB_SB_SB_EEENS5_IJNSA_ILi0EEESU_SU_EEEEENS5_IJNS4_10UnderscoreESX_SX_EEEEENS4_23SM90_TMA_LOAD_MULTICASTENS4_14ComposedLayoutINS4_7SwizzleILi3ELi4ELi3EEENS4_18smem_ptr_flag_bitsILi16EEENSS_INS5_IJNSA_ILi8EEESG_EEENS5_IJSG_SB_EEEEEEEvNS4_8identityENS4_13SM90_TMA_LOADES1A_vS1B_EENS_8epilogue10collective18CollectiveEpilogueINS1E_23Sm100TmaWarpSpecializedILi4ELi2ELi32ELb1ELb0EEEJSH_NS5_IJNSS_ISF_SB_EENSS_INSA_ILi32EEESB_EEEEESI_SJ_SI_SJ_NS1E_6fusion15FusionCallbacksIS1I_NS1N_17LinearCombinationISI_fSI_fLNS_15FloatRoundStyleE2EEESH_S1M_JEEENS4_5SM1004TMEM4LOAD26SM100_TMEM_LOAD_32dp32b32xES1C_NS11_INS12_ILi2ELi4ELi3EEES15_NSS_INS5_IJS16_S1K_EEENS5_IJS1K_SB_EEEEEEENS4_39AutoVectorizingCopyWithAssumedAlignmentILi128EEENS4_14SM90_TMA_STOREES21_S23_S23_EEEvvEEEEvNT_6ParamsE,"",@"SHT_CUDA_INFO"
	.sectionflags	@""
	.align	4


	//----- nvinfo : EIATTR_CUDA_API_VERSION
	.align		4
        /*0000*/ 	.byte	0x04, 0x37
        /*0002*/ 	.short	(.L_31 - .L_30)
.L_30:
        /*0004*/ 	.word	0x00000082


	//----- nvinfo : EIATTR_KPARAM_INFO
	.align		4
.L_31:
        /*0008*/ 	.byte	0x04, 0x17
        /*000a*/ 	.short	(.L_33 - .L_32)
.L_32:
        /*000c*/ 	.word	0x00000000
        /*0010*/ 	.short	0x0000
        /*0012*/ 	.short	0x0000
        /*0014*/ 	.byte	0x00, 0xf0, 0x01, 0x20


	//----- nvinfo : EIATTR_AT_ENTRY_FRAGMENTS
	.align		4
.L_33:
        /*0018*/ 	.byte	0x04, 0x4f
        /*001a*/ 	.short	(.L_35 - .L_34)


	//   ....[0]....
.L_34:
        /*001c*/ 	.word	0x00000006


	//----- nvinfo : EIATTR_RESERVED_SMEM_USED
	.align		4
.L_35:
        /*0020*/ 	.byte	0x01, 0x41
	.zero		2


	//----- nvinfo : EIATTR_SPARSE_MMA_MASK
	.align		4
        /*0024*/ 	.byte	0x03, 0x50
        /*0026*/ 	.short	0x0000


	//----- nvinfo : EIATTR_TCGEN05_1CTA_USED
	.align		4
        /*0028*/ 	.byte	0x01, 0x51
	.zero		2


	//----- nvinfo : EIATTR_MAXREG_COUNT
	.align		4
        /*002c*/ 	.byte	0x03, 0x1b
        /*002e*/ 	.short	0x00ff


	//----- nvinfo : EIATTR_NUM_BARRIERS
	.align		4
        /*0030*/ 	.byte	0x02, 0x4c
        /*0032*/ 	.byte	0x07
	.zero		1


	//----- nvinfo : EIATTR_EXTERNS
	.align		4
        /*0034*/ 	.byte	0x04, 0x0f
        /*0036*/ 	.short	(.L_37 - .L_36)


	//   ....[0]....
	.align		4
.L_36:
        /*0038*/ 	.word	index@(__assertfail)


	//----- nvinfo : EIATTR_MERCURY_ISA_VERSION
	.align		4
.L_37:
        /*003c*/ 	.byte	0x03, 0x5f
        /*003e*/ 	.short	0x0101


	//----- nvinfo : EIATTR_INT_WARP_WIDE_INSTR_OFFSETS
	.align		4
        /*0040*/ 	.byte	0x04, 0x31
        /*0042*/ 	.short	(.L_39 - .L_38)


	//   ....[0]....
.L_38:
        /*0044*/ 	.word	0x00003ce0


	//   ....[1]....
        /*0048*/ 	.word	0x00003d00


	//   ....[2]....
        /*004c*/ 	.word	0x00003d30


	//   ....[3]....
        /*0050*/ 	.word	0x00004870


	//   ....[4]....
        /*0054*/ 	.word	0x000048e0


	//   ....[5]....
        /*0058*/ 	.word	0x000049c0


	//   ....[6]....
        /*005c*/ 	.word	0x00004a40


	//   ....[7]....
        /*0060*/ 	.word	0x00004b40


	//   ....[8]....
        /*0064*/ 	.word	0x00004bc0


	//   ....[9]....
        /*0068*/ 	.word	0x00004cb0


	//   ....[10]....
        /*006c*/ 	.word	0x00004d60


	//----- nvinfo : EIATTR_COOP_GROUP_MASK_REGIDS
	.align		4
.L_39:
        /*0070*/ 	.byte	0x04, 0x29
        /*0072*/ 	.short	(.L_41 - .L_40)


	//   ....[0]....
.L_40:
        /*0074*/ 	.word	0xffffffff


	//   ....[1]....
        /*0078*/ 	.word	0xffffffff


	//   ....[2]....
        /*007c*/ 	.word	0xffffffff


	//   ....[3]....
        /*0080*/ 	.word	0xffffffff


	//   ....[4]....
        /*0084*/ 	.word	0xffffffff


	//   ....[5]....
        /*0088*/ 	.word	0xffffffff


	//   ....[6]....
        /*008c*/ 	.word	0xffffffff


	//   ....[7]....
        /*0090*/ 	.word	0xffffffff


	//   ....[8]....
        /*0094*/ 	.word	0xffffffff


	//   ....[9]....
        /*0098*/ 	.word	0xffffffff


	//   ....[10]....
        /*009c*/ 	.word	0xffffffff


	//   ....[11]....
        /*00a0*/ 	.word	0xffffffff


	//   ....[12]....
        /*00a4*/ 	.word	0xffffffff


	//   ....[13]....
        /*00a8*/ 	.word	0xffffffff


	//----- nvinfo : EIATTR_COOP_GROUP_INSTR_OFFSETS
	.align		4
.L_41:
        /*00ac*/ 	.byte	0x04, 0x28
        /*00ae*/ 	.short	(.L_43 - .L_42)


	//   ....[0]....
.L_42:
        /*00b0*/ 	.word	0x00000080


	//   ....[1]....
        /*00b4*/ 	.word	0x000004f0


	//   ....[2]....
        /*00b8*/ 	.word	0x000006a0


	//   ....[3]....
        /*00bc*/ 	.word	0x00000840


	//   ....[4]....
        /*00c0*/ 	.word	0x00000940


	//   ....[5]....
        /*00c4*/ 	.word	0x00000ab0


	//   ....[6]....
        /*00c8*/ 	.word	0x00000c50


	//   ....[7]....
        /*00cc*/ 	.word	0x00000e00


	//   ....[8]....
        /*00d0*/ 	.word	0x00002080


	//   ....[9]....
        /*00d4*/ 	.word	0x00002f30


	//   ....[10]....
        /*00d8*/ 	.word	0x00003140


	//   ....[11]....
        /*00dc*/ 	.word	0x00003170


	//   ....[12]....
        /*00e0*/ 	.word	0x00003bc0


	//   ....[13]....
        /*00e4*/ 	.word	0x00003df0


	//----- nvinfo : EIATTR_VRC_CTA_INIT_COUNT
	.align		4
.L_43:
        /*00e8*/ 	.byte	0x02, 0x4a
        /*00ea*/ 	.byte	0x80
	.zero		1


	//----- nvinfo : EIATTR_SYSCALL_OFFSETS
	.align		4
        /*00ec*/ 	.byte	0x04, 0x46
        /*00ee*/ 	.short	(.L_45 - .L_44)


	//   ....[0]....
.L_44:
        /*00f0*/ 	.word	0x000059b0


	//   ....[1]....
        /*00f4*/ 	.word	0x00005aa0


	//   ....[2]....
        /*00f8*/ 	.word	0x00006270


	//   ....[3]....
        /*00fc*/ 	.word	0x00006ef0


	//   ....[4]....
        /*0100*/ 	.word	0x00007b50


	//   ....[5]....
        /*0104*/ 	.word	0x000087b0


	//----- nvinfo : EIATTR_MBARRIER_INSTR_OFFSETS
	.align		4
.L_45:
        /*0108*/ 	.byte	0x04, 0x39
        /*010a*/ 	.short	(.L_47 - .L_46)


	//   ....[0]....
.L_46:
        /*010c*/ 	.word	0x00000610
        /*0110*/ 	.word	0x000000ff
        /*0114*/ 	.word	0x00000000
        /*0118*/ 	.short	0x0100
        /*011a*/ 	.byte	0x04
	.zero		1


	//   ....[1]....
        /*011c*/ 	.word	0x00000620
        /*0120*/ 	.word	0x000000ff
        /*0124*/ 	.word	0x00000020
        /*0128*/ 	.short	0x0100
        /*012a*/ 	.byte	0x04
	.zero		1


	//   ....[2]....
        /*012c*/ 	.word	0x00000630
        /*0130*/ 	.word	0x000000ff
        /*0134*/ 	.word	0x00000008
        /*0138*/ 	.short	0x0100
        /*013a*/ 	.byte	0x04
	.zero		1


	//   ....[3]....
        /*013c*/ 	.word	0x00000640
        /*0140*/ 	.word	0x000000ff
        /*0144*/ 	.word	0x00000028
        /*0148*/ 	.short	0x0100
        /*014a*/ 	.byte	0x04
	.zero		1


	//   ....[4]....
        /*014c*/ 	.word	0x00000650
        /*0150*/ 	.word	0x000000ff
        /*0154*/ 	.word	0x00000010
        /*0158*/ 	.short	0x0100
        /*015a*/ 	.byte	0x04
	.zero		1


	//   ....[5]....
        /*015c*/ 	.word	0x00000660
        /*0160*/ 	.word	0x000000ff
        /*0164*/ 	.word	0x00000030
        /*0168*/ 	.short	0x0100
        /*016a*/ 	.byte	0x04
	.zero		1


	//   ....[6]....
        /*016c*/ 	.word	0x00000670
        /*0170*/ 	.word	0x000000ff
        /*0174*/ 	.word	0x00000018
        /*0178*/ 	.short	0x0100
        /*017a*/ 	.byte	0x04
	.zero		1


	//   ....[7]....
        /*017c*/ 	.word	0x00000680
        /*0180*/ 	.word	0x000000ff
        /*0184*/ 	.word	0x00000038
        /*0188*/ 	.short	0x0100
        /*018a*/ 	.byte	0x04
	.zero		1


	//   ....[8]....
        /*018c*/ 	.word	0x000007b0
        /*0190*/ 	.word	0x000000ff
        /*0194*/ 	.word	0x00000040
        /*0198*/ 	.short	0x0100
        /*019a*/ 	.byte	0x04
	.zero		1


	//   ....[9]....
        /*019c*/ 	.word	0x000007c0
        /*01a0*/ 	.word	0x000000ff
        /*01a4*/ 	.word	0x00000060
        /*01a8*/ 	.short	0x0100
        /*01aa*/ 	.byte	0x04
	.zero		1


	//   ....[10]....
        /*01ac*/ 	.word	0x000007d0
        /*01b0*/ 	.word	0x000000ff
        /*01b4*/ 	.word	0x00000048
        /*01b8*/ 	.short	0x0100
        /*01ba*/ 	.byte	0x04
	.zero		1


	//   ....[11]....
        /*01bc*/ 	.word	0x000007e0
        /*01c0*/ 	.word	0x000000ff
        /*01c4*/ 	.word	0x00000068
        /*01c8*/ 	.short	0x0100
        /*01ca*/ 	.byte	0x04
	.zero		1


	//   ....[12]....
        /*01cc*/ 	.word	0x000007f0
        /*01d0*/ 	.word	0x000000ff
        /*01d4*/ 	.word	0x00000050
        /*01d8*/ 	.short	0x0100
        /*01da*/ 	.byte	0x04
	.zero		1


	//   ....[13]....
        /*01dc*/ 	.word	0x00000800
        /*01e0*/ 	.word	0x000000ff
        /*01e4*/ 	.word	0x00000070
        /*01e8*/ 	.short	0x0100
        /*01ea*/ 	.byte	0x04
	.zero		1


	//   ....[14]....
        /*01ec*/ 	.word	0x00000810
        /*01f0*/ 	.word	0x000000ff
        /*01f4*/ 	.word	0x00000058
        /*01f8*/ 	.short	0x0100
        /*01fa*/ 	.byte	0x04
	.zero		1


	//   ....[15]....
        /*01fc*/ 	.word	0x00000820
        /*0200*/ 	.word	0x000000ff
        /*0204*/ 	.word	0x00000078
        /*0208*/ 	.short	0x0100
        /*020a*/ 	.byte	0x04
	.zero		1


	//   ....[16]....
        /*020c*/ 	.word	0x00000910
        /*0210*/ 	.word	0x000000ff
        /*0214*/ 	.word	0x00000080
        /*0218*/ 	.short	0x0100
        /*021a*/ 	.byte	0x06
	.zero		1


	//   ....[17]....
        /*021c*/ 	.word	0x00000920
        /*0220*/ 	.word	0x000000ff
        /*0224*/ 	.word	0x00000088
        /*0228*/ 	.short	0x0100
        /*022a*/ 	.byte	0x06
	.zero		1


	//   ....[18]....
        /*022c*/ 	.word	0x00000a60
        /*0230*/ 	.word	0x000000ff
        /*0234*/ 	.word	0x00000090
        /*0238*/ 	.short	0x0100
        /*023a*/ 	.byte	0x06
	.zero		1


	//   ....[19]....
        /*023c*/ 	.word	0x00000a70
        /*0240*/ 	.word	0x000000ff
        /*0244*/ 	.word	0x000000a0
        /*0248*/ 	.short	0x0100
        /*024a*/ 	.byte	0x06
	.zero		1


	//   ....[20]....
        /*024c*/ 	.word	0x00000a80
        /*0250*/ 	.word	0x000000ff
        /*0254*/ 	.word	0x00000098
        /*0258*/ 	.short	0x0100
        /*025a*/ 	.byte	0x06
	.zero		1


	//   ....[21]....
        /*025c*/ 	.word	0x00000a90
        /*0260*/ 	.word	0x000000ff
        /*0264*/ 	.word	0x000000a8
        /*0268*/ 	.short	0x0100
        /*026a*/ 	.byte	0x06
	.zero		1


	//   ....[22]....
        /*026c*/ 	.word	0x00000bc0
        /*0270*/ 	.word	0x000000ff
        /*0274*/ 	.word	0x000000b0
        /*0278*/ 	.short	0x0100
        /*027a*/ 	.byte	0x04
	.zero		1


	//   ....[23]....
        /*027c*/ 	.word	0x00000bd0
        /*0280*/ 	.word	0x000000ff
        /*0284*/ 	.word	0x000000d0
        /*0288*/ 	.short	0x0100
        /*028a*/ 	.byte	0x04
	.zero		1


	//   ....[24]....
        /*028c*/ 	.word	0x00000be0
        /*0290*/ 	.word	0x000000ff
        /*0294*/ 	.word	0x000000b8
        /*0298*/ 	.short	0x0100
        /*029a*/ 	.byte	0x04
	.zero		1


	//   ....[25]....
        /*029c*/ 	.word	0x00000bf0
        /*02a0*/ 	.word	0x000000ff
        /*02a4*/ 	.word	0x000000d8
        /*02a8*/ 	.short	0x0100
        /*02aa*/ 	.byte	0x04
	.zero		1


	//   ....[26]....
        /*02ac*/ 	.word	0x00000c00
        /*02b0*/ 	.word	0x000000ff
        /*02b4*/ 	.word	0x000000c0
        /*02b8*/ 	.short	0x0100
        /*02ba*/ 	.byte	0x04
	.zero		1


	//   ....[27]....
        /*02bc*/ 	.word	0x00000c10
        /*02c0*/ 	.word	0x000000ff
        /*02c4*/ 	.word	0x000000e0
        /*02c8*/ 	.short	0x0100
        /*02ca*/ 	.byte	0x04
	.zero		1


	//   ....[28]....
        /*02cc*/ 	.word	0x00000c20
        /*02d0*/ 	.word	0x000000ff
        /*02d4*/ 	.word	0x000000c8
        /*02d8*/ 	.short	0x0100
        /*02da*/ 	.byte	0x04
	.zero		1


	//   ....[29]....
        /*02dc*/ 	.word	0x00000c30
        /*02e0*/ 	.word	0x000000ff
        /*02e4*/ 	.word	0x000000e8
        /*02e8*/ 	.short	0x0100
        /*02ea*/ 	.byte	0x04
	.zero		1


	//   ....[30]....
        /*02ec*/ 	.word	0x00000d20
        /*02f0*/ 	.word	0x000000ff
        /*02f4*/ 	.word	0x000000f0
        /*02f8*/ 	.short	0x0100
        /*02fa*/ 	.byte	0x04
	.zero		1


	//   ....[31]....
        /*02fc*/ 	.word	0x00000d30
        /*0300*/ 	.word	0x000000ff
        /*0304*/ 	.word	0x00000100
        /*0308*/ 	.short	0x0100
        /*030a*/ 	.byte	0x04
	.zero		1


	//   ....[32]....
        /*030c*/ 	.word	0x00000d40
        /*0310*/ 	.word	0x000000ff
        /*0314*/ 	.word	0x000000f8
        /*0318*/ 	.short	0x0100
        /*031a*/ 	.byte	0x04
	.zero		1


	//   ....[33]....
        /*031c*/ 	.word	0x00000d50
        /*0320*/ 	.word	0x000000ff
        /*0324*/ 	.word	0x00000108
        /*0328*/ 	.short	0x0100
        /*032a*/ 	.byte	0x04
	.zero		1


	//   ....[34]....
        /*032c*/ 	.word	0x00001900
        /*0330*/ 	.word	0x00000003
        /*0334*/ 	.word	0x00000100
        /*0338*/ 	.short	0x010a
        /*033a*/ 	.byte	0xff
	.zero		1


	//   ....[35]....
        /*033c*/ 	.word	0x00001930
        /*0340*/ 	.word	0x00000003
        /*0344*/ 	.word	0x000000f0
        /*0348*/ 	.short	0x0101
        /*034a*/ 	.byte	0xff
	.zero		1


	//   ....[36]....
        /*034c*/ 	.word	0x00001a00
        /*0350*/ 	.word	0x000000ff
        /*0354*/ 	.word	0x00000020
        /*0358*/ 	.short	0x010a
        /*035a*/ 	.byte	0x04
	.zero		1


	//   ....[37]....
        /*035c*/ 	.word	0x00001a80
        /*0360*/ 	.word	0x000000ff
        /*0364*/ 	.word	0x00000020
        /*0368*/ 	.short	0x010a
        /*036a*/ 	.byte	0x21
	.zero		1


	//   ....[38]....
        /*036c*/ 	.word	0x00001c20
        /*0370*/ 	.word	0x000000ff
        /*0374*/ 	.word	0x00000020
        /*0378*/ 	.short	0x010a
        /*037a*/ 	.byte	0x08
	.zero		1


	//   ....[39]....
        /*037c*/ 	.word	0x00001d30
        /*0380*/ 	.word	0x000000ff
        /*0384*/ 	.word	0x00000088
        /*0388*/ 	.short	0x0101
        /*038a*/ 	.byte	0x06
	.zero		1


	//   ....[40]....
        /*038c*/ 	.word	0x00001d50
        /*0390*/ 	.word	0x000000ff
        /*0394*/ 	.word	0x00000020
        /*0398*/ 	.short	0x010a
        /*039a*/ 	.byte	0x04
	.zero		1


	//   ....[41]....
        /*039c*/ 	.word	0x00001dd0
        /*03a0*/ 	.word	0x000000ff
        /*03a4*/ 	.word	0x00000020
        /*03a8*/ 	.short	0x010a
        /*03aa*/ 	.byte	0x11
	.zero		1


	//   ....[42]....
        /*03ac*/ 	.word	0x00001f70
        /*03b0*/ 	.word	0x000000ff
        /*03b4*/ 	.word	0x00000020
        /*03b8*/ 	.short	0x010a
        /*03ba*/ 	.byte	0x07
	.zero		1


	//   ....[43]....
        /*03bc*/ 	.word	0x000020b0
        /*03c0*/ 	.word	0x00000003
        /*03c4*/ 	.word	0x00000090
        /*03c8*/ 	.short	0x010a
        /*03ca*/ 	.byte	0xff
	.zero		1


	//   ....[44]....
        /*03cc*/ 	.word	0x00002200
        /*03d0*/ 	.word	0x00000000
        /*03d4*/ 	.word	0x00000000
        /*03d8*/ 	.short	0x0101
        /*03da*/ 	.byte	0xff
	.zero		1


	//   ....[45]....
        /*03dc*/ 	.word	0x000027b0
        /*03e0*/ 	.word	0x000000ff
        /*03e4*/ 	.word	0x00000000
        /*03e8*/ 	.short	0x010a
        /*03ea*/ 	.byte	0x04
	.zero		1


	//   ....[46]....
        /*03ec*/ 	.word	0x00002840
        /*03f0*/ 	.word	0x000000ff
        /*03f4*/ 	.word	0x00000000
        /*03f8*/ 	.short	0x010a
        /*03fa*/ 	.byte	0x05
	.zero		1


	//   ....[47]....
        /*03fc*/ 	.word	0x000028d0
        /*0400*/ 	.word	0x000000ff
        /*0404*/ 	.word	0x00000000
        /*0408*/ 	.short	0x010a
        /*040a*/ 	.byte	0x05
	.zero		1


	//   ....[48]....
        /*040c*/ 	.word	0x00002970
        /*0410*/ 	.word	0x00000000
        /*0414*/ 	.word	0x00000000
        /*0418*/ 	.short	0x010a
        /*041a*/ 	.byte	0xff
	.zero		1


	//   ....[49]....
        /*041c*/ 	.word	0x00002a90
        /*0420*/ 	.word	0x00000002
        /*0424*/ 	.word	0x000000f0
        /*0428*/ 	.short	0x010a
        /*042a*/ 	.byte	0xff
	.zero		1


	//   ....[50]....
        /*042c*/ 	.word	0x00002af0
        /*0430*/ 	.word	0x00000004
        /*0434*/ 	.word	0x00000000
        /*0438*/ 	.short	0x0101
        /*043a*/ 	.byte	0xff
	.zero		1


	//   ....[51]....
        /*043c*/ 	.word	0x00002b10
        /*0440*/ 	.word	0x000000ff
        /*0444*/ 	.word	0x000000a0
        /*0448*/ 	.short	0x010a
        /*044a*/ 	.byte	0x04
	.zero		1


	//   ....[52]....
        /*044c*/ 	.word	0x00002c30
        /*0450*/ 	.word	0x00000002
        /*0454*/ 	.word	0x00000090
        /*0458*/ 	.short	0x010a
        /*045a*/ 	.byte	0xff
	.zero		1


	//   ....[53]....
        /*045c*/ 	.word	0x00002d40
        /*0460*/ 	.word	0x00000002
        /*0464*/ 	.word	0x00000000
        /*0468*/ 	.short	0x0101
        /*046a*/ 	.byte	0xff
	.zero		1


	//   ....[54]....
        /*046c*/ 	.word	0x00002dd0
        /*0470*/ 	.word	0x000000ff
        /*0474*/ 	.word	0x000000a0
        /*0478*/ 	.short	0x0106
        /*047a*/ 	.byte	0x04
	.zero		1


	//   ....[55]....
        /*047c*/ 	.word	0x00002df0
        /*0480*/ 	.word	0x000000ff
        /*0484*/ 	.word	0x000000a0
        /*0488*/ 	.short	0x010a
        /*048a*/ 	.byte	0x04
	.zero		1


	//   ....[56]....
        /*048c*/ 	.word	0x00002e80
        /*0490*/ 	.word	0x000000ff
        /*0494*/ 	.word	0x000000a0
        /*0498*/ 	.short	0x0106
        /*049a*/ 	.byte	0x07
	.zero		1


	//   ....[57]....
        /*049c*/ 	.word	0x00002ec0
        /*04a0*/ 	.word	0x00000000
        /*04a4*/ 	.word	0x000000a0
        /*04a8*/ 	.short	0x010a
        /*04aa*/ 	.byte	0xff
	.zero		1


	//   ....[58]....
        /*04ac*/ 	.word	0x00003410
        /*04b0*/ 	.word	0x00000000
        /*04b4*/ 	.word	0x00000090
        /*04b8*/ 	.short	0x010a
        /*04ba*/ 	.byte	0xff
	.zero		1


	//   ....[59]....
        /*04bc*/ 	.word	0x00003520
        /*04c0*/ 	.word	0x00000003
        /*04c4*/ 	.word	0x00000000
        /*04c8*/ 	.short	0x0101
        /*04ca*/ 	.byte	0xff
	.zero		1


	//   ....[60]....
        /*04cc*/ 	.word	0x00003530
        /*04d0*/ 	.word	0x000000ff
        /*04d4*/ 	.word	0x00000000
        /*04d8*/ 	.short	0x010a
        /*04da*/ 	.byte	0x04
	.zero		1


	//   ....[61]....
        /*04dc*/ 	.word	0x00003550
        /*04e0*/ 	.word	0x000000ff
        /*04e4*/ 	.word	0x000000d0
        /*04e8*/ 	.short	0x010a
        /*04ea*/ 	.byte	0x1e
	.zero		1


	//   ....[62]....
        /*04ec*/ 	.word	0x00003620
        /*04f0*/ 	.word	0x000000ff
        /*04f4*/ 	.word	0x00000000
        /*04f8*/ 	.short	0x010a
        /*04fa*/ 	.byte	0x05
	.zero		1


	//   ....[63]....
        /*04fc*/ 	.word	0x00003760
        /*0500*/ 	.word	0x000000ff
        /*0504*/ 	.word	0x00000000
        /*0508*/ 	.short	0x010a
        /*050a*/ 	.byte	0x04
	.zero		1


	//   ....[64]....
        /*050c*/ 	.word	0x000039f0
        /*0510*/ 	.word	0x000000ff
        /*0514*/ 	.word	0x00000000
        /*0518*/ 	.short	0x010a
        /*051a*/ 	.byte	0x04
	.zero		1


	//   ....[65]....
        /*051c*/ 	.word	0x00003a80
        /*0520*/ 	.word	0x000000ff
        /*0524*/ 	.word	0x00000000
        /*0528*/ 	.short	0x010a
        /*052a*/ 	.byte	0x05
	.zero		1


	//   ....[66]....
        /*052c*/ 	.word	0x00003b10
        /*0530*/ 	.word	0x000000ff
        /*0534*/ 	.word	0x00000000
        /*0538*/ 	.short	0x010a
        /*053a*/ 	.byte	0x05
	.zero		1


	//   ....[67]....
        /*053c*/ 	.word	0x00003ba0
        /*0540*/ 	.word	0x000000ff
        /*0544*/ 	.word	0x00000000
        /*0548*/ 	.short	0x010a
        /*054a*/ 	.byte	0x04
	.zero		1


	//   ....[68]....
        /*054c*/ 	.word	0x00004070
        /*0550*/ 	.word	0x0000000c
        /*0554*/ 	.word	0x00000090
        /*0558*/ 	.short	0x010a
        /*055a*/ 	.byte	0xff
	.zero		1


	//   ....[69]....
        /*055c*/ 	.word	0x000041e0
        /*0560*/ 	.word	0x00000000
        /*0564*/ 	.word	0x00000000
        /*0568*/ 	.short	0x0101
        /*056a*/ 	.byte	0xff
	.zero		1


	//   ....[70]....
        /*056c*/ 	.word	0x00004670
        /*0570*/ 	.word	0x000000ff
        /*0574*/ 	.word	0x00000088
        /*0578*/ 	.short	0x010a
        /*057a*/ 	.byte	0x15
	.zero		1


	//   ....[71]....
        /*057c*/ 	.word	0x000047f0
        /*0580*/ 	.word	0x000000ff
        /*0584*/ 	.word	0x00000060
        /*0588*/ 	.short	0x010a
        /*058a*/ 	.byte	0x15
	.zero		1


	//   ....[72]....
        /*058c*/ 	.word	0x00004970
        /*0590*/ 	.word	0x000000ff
        /*0594*/ 	.word	0x00000040
        /*0598*/ 	.short	0x010b
        /*059a*/ 	.byte	0x15
	.zero		1


	//   ....[73]....
        /*059c*/ 	.word	0x00004980
        /*05a0*/ 	.word	0x000000ff
        /*05a4*/ 	.word	0x00000000
        /*05a8*/ 	.short	0x0101
        /*05aa*/ 	.byte	0x06
	.zero		1


	//   ....[74]....
        /*05ac*/ 	.word	0x00004990
        /*05b0*/ 	.word	0x000000ff
        /*05b4*/ 	.word	0x00000068
        /*05b8*/ 	.short	0x010a
        /*05ba*/ 	.byte	0x15
	.zero		1


	//   ....[75]....
        /*05bc*/ 	.word	0x00004af0
        /*05c0*/ 	.word	0x000000ff
        /*05c4*/ 	.word	0x00000048
        /*05c8*/ 	.short	0x010b
        /*05ca*/ 	.byte	0x15
	.zero		1


	//   ....[76]....
        /*05cc*/ 	.word	0x00004b00
        /*05d0*/ 	.word	0x000000ff
        /*05d4*/ 	.word	0x00000000
        /*05d8*/ 	.short	0x0101
        /*05da*/ 	.byte	0x06
	.zero		1


	//   ....[77]....
        /*05dc*/ 	.word	0x00004b10
        /*05e0*/ 	.word	0x000000ff
        /*05e4*/ 	.word	0x00000070
        /*05e8*/ 	.short	0x010a
        /*05ea*/ 	.byte	0x15
	.zero		1


	//   ....[78]....
        /*05ec*/ 	.word	0x00004c60
        /*05f0*/ 	.word	0x000000ff
        /*05f4*/ 	.word	0x00000050
        /*05f8*/ 	.short	0x010b
        /*05fa*/ 	.byte	0x15
	.zero		1


	//   ....[79]....
        /*05fc*/ 	.word	0x00004c70
        /*0600*/ 	.word	0x000000ff
        /*0604*/ 	.word	0x00000000
        /*0608*/ 	.short	0x0101
        /*060a*/ 	.byte	0x06
	.zero		1


	//   ....[80]....
        /*060c*/ 	.word	0x00004c80
        /*0610*/ 	.word	0x000000ff
        /*0614*/ 	.word	0x00000078
        /*0618*/ 	.short	0x010a
        /*061a*/ 	.byte	0x15
	.zero		1


	//   ....[81]....
        /*061c*/ 	.word	0x00004e70
        /*0620*/ 	.word	0x000000ff
        /*0624*/ 	.word	0x00000058
        /*0628*/ 	.short	0x010b
        /*062a*/ 	.byte	0x15
	.zero		1


	//   ....[82]....
        /*062c*/ 	.word	0x00004e80
        /*0630*/ 	.word	0x000000ff
        /*0634*/ 	.word	0x00000000
        /*0638*/ 	.short	0x0101
        /*063a*/ 	.byte	0x25
	.zero		1


	//   ....[83]....
        /*063c*/ 	.word	0x00004eb0
        /*0640*/ 	.word	0x000000ff
        /*0644*/ 	.word	0x00000060
        /*0648*/ 	.short	0x010a
        /*064a*/ 	.byte	0x15
	.zero		1


	//   ....[84]....
        /*064c*/ 	.word	0x00004ed0
        /*0650*/ 	.word	0x000000ff
        /*0654*/ 	.word	0x00000068
        /*0658*/ 	.short	0x010a
        /*065a*/ 	.byte	0x15
	.zero		1


	//   ....[85]....
        /*065c*/ 	.word	0x00004ef0
        /*0660*/ 	.word	0x000000ff
        /*0664*/ 	.word	0x00000070
        /*0668*/ 	.short	0x010a
        /*066a*/ 	.byte	0x15
	.zero		1


	//   ....[86]....
        /*066c*/ 	.word	0x00004f30
        /*0670*/ 	.word	0x00000000
        /*0674*/ 	.word	0x00000078
        /*0678*/ 	.short	0x010a
        /*067a*/ 	.byte	0xff
	.zero		1


	//   ....[87]....
        /*067c*/ 	.word	0x00005240
        /*0680*/ 	.word	0x00000003
        /*0684*/ 	.word	0x00000090
        /*0688*/ 	.short	0x010a
        /*068a*/ 	.byte	0xff
	.zero		1


	//   ....[88]....
        /*068c*/ 	.word	0x000053c0
        /*0690*/ 	.word	0x00000000
        /*0694*/ 	.word	0x00000000
        /*0698*/ 	.short	0x0101
        /*069a*/ 	.byte	0xff
	.zero		1


	//   ....[89]....
        /*069c*/ 	.word	0x00005f30
        /*06a0*/ 	.word	0x000000ff
        /*06a4*/ 	.word	0x00000040
        /*06a8*/ 	.short	0x010a
        /*06aa*/ 	.byte	0x2c
	.zero		1


	//   ....[90]....
        /*06ac*/ 	.word	0x00005f70
        /*06b0*/ 	.word	0x00000063
        /*06b4*/ 	.word	0x000000b0
        /*06b8*/ 	.short	0x010a
        /*06ba*/ 	.byte	0xff
	.zero		1


	//   ....[91]....
        /*06bc*/ 	.word	0x00006060
        /*06c0*/ 	.word	0x000000ff
        /*06c4*/ 	.word	0x00000040
        /*06c8*/ 	.short	0x010a
        /*06ca*/ 	.byte	0x2c
	.zero		1


	//   ....[92]....
        /*06cc*/ 	.word	0x00006150
        /*06d0*/ 	.word	0x00000063
        /*06d4*/ 	.word	0x000000b0
        /*06d8*/ 	.short	0x010a
        /*06da*/ 	.byte	0xff
	.zero		1


	//   ....[93]....
        /*06dc*/ 	.word	0x00006c20
        /*06e0*/ 	.word	0x00000000
        /*06e4*/ 	.word	0x00000000
        /*06e8*/ 	.short	0x0101
        /*06ea*/ 	.byte	0xff
	.zero		1


	//   ....[94]....
        /*06ec*/ 	.word	0x00006c30
        /*06f0*/ 	.word	0x00000003
        /*06f4*/ 	.word	0x00000040
        /*06f8*/ 	.short	0x010a
        /*06fa*/ 	.byte	0xff
	.zero		1


	//   ....[95]....
        /*06fc*/ 	.word	0x00006d10
        /*0700*/ 	.word	0x00000003
        /*0704*/ 	.word	0x00000040
        /*0708*/ 	.short	0x010a
        /*070a*/ 	.byte	0xff
	.zero		1


	//   ....[96]....
        /*070c*/ 	.word	0x00007880
        /*0710*/ 	.word	0x0000003d
        /*0714*/ 	.word	0x00000000
        /*0718*/ 	.short	0x0101
        /*071a*/ 	.byte	0xff
	.zero		1


	//   ....[97]....
        /*071c*/ 	.word	0x000078a0
        /*0720*/ 	.word	0x0000003e
        /*0724*/ 	.word	0x00000040
        /*0728*/ 	.short	0x010a
        /*072a*/ 	.byte	0xff
	.zero		1


	//   ....[98]....
        /*072c*/ 	.word	0x00007970
        /*0730*/ 	.word	0x0000003e
        /*0734*/ 	.word	0x00000040
        /*0738*/ 	.short	0x010a
        /*073a*/ 	.byte	0xff
	.zero		1


	//   ....[99]....
        /*073c*/ 	.word	0x000084e0
        /*0740*/ 	.word	0x0000003d
        /*0744*/ 	.word	0x00000000
        /*0748*/ 	.short	0x0101
        /*074a*/ 	.byte	0xff
	.zero		1


	//   ....[100]....
        /*074c*/ 	.word	0x00008500
        /*0750*/ 	.word	0x0000003e
        /*0754*/ 	.word	0x00000040
        /*0758*/ 	.short	0x010a
        /*075a*/ 	.byte	0xff
	.zero		1


	//   ....[101]....
        /*075c*/ 	.word	0x000085d0
        /*0760*/ 	.word	0x0000003e
        /*0764*/ 	.word	0x00000040
        /*0768*/ 	.short	0x010a
        /*076a*/ 	.byte	0xff
	.zero		1


	//   ....[102]....
        /*076c*/ 	.word	0x00008910
        /*0770*/ 	.word	0x000000ff
        /*0774*/ 	.word	0x00000000
        /*0778*/ 	.short	0x0101
        /*077a*/ 	.byte	0x04
	.zero		1


	//   ....[103]....
        /*077c*/ 	.word	0x000091a0
        /*0780*/ 	.word	0x00000002
        /*0784*/ 	.word	0x00000000
        /*0788*/ 	.short	0x0101
        /*078a*/ 	.byte	0xff
	.zero		1


	//   ....[104]....
        /*078c*/ 	.word	0x00009430
        /*0790*/ 	.word	0x000000ff
        /*0794*/ 	.word	0x00000000
        /*0798*/ 	.short	0x0101
        /*079a*/ 	.byte	0x04
	.zero		1


	//   ....[105]....
        /*079c*/ 	.word	0x00009450
        /*07a0*/ 	.word	0x00000003
        /*07a4*/ 	.word	0x00000100
        /*07a8*/ 	.short	0x010a
        /*07aa*/ 	.byte	0xff
	.zero		1


	//   ....[106]....
        /*07ac*/ 	.word	0x000094b0
        /*07b0*/ 	.word	0x00000000
        /*07b4*/ 	.word	0x00000020
        /*07b8*/ 	.short	0x010a
        /*07ba*/ 	.byte	0xff
	.zero		1


	//   ....[107]....
        /*07bc*/ 	.word	0x00009510
        /*07c0*/ 	.word	0x00000000
        /*07c4*/ 	.word	0x00000020
        /*07c8*/ 	.short	0x010a
        /*07ca*/ 	.byte	0xff
	.zero		1


	//   ....[108]....
        /*07cc*/ 	.word	0x00009560
        /*07d0*/ 	.word	0x00000003
        /*07d4*/ 	.word	0x00000090
        /*07d8*/ 	.short	0x010a
        /*07da*/ 	.byte	0xff
	.zero		1


	//   ....[109]....
        /*07dc*/ 	.word	0x000095c0
        /*07e0*/ 	.word	0x00000000
        /*07e4*/ 	.word	0x00000000
        /*07e8*/ 	.short	0x010a
        /*07ea*/ 	.byte	0xff
	.zero		1


	//   ....[110]....
        /*07ec*/ 	.word	0x00009620
        /*07f0*/ 	.word	0x00000000
        /*07f4*/ 	.word	0x00000000
        /*07f8*/ 	.short	0x010a
        /*07fa*/ 	.byte	0xff
	.zero		1


	//   ....[111]....
        /*07fc*/ 	.word	0x00009680
        /*0800*/ 	.word	0x00000000
        /*0804*/ 	.word	0x00000000
        /*0808*/ 	.short	0x010a
        /*080a*/ 	.byte	0xff
	.zero		1


	//   ....[112]....
        /*080c*/ 	.word	0x000096d0
        /*0810*/ 	.word	0x00000002
        /*0814*/ 	.word	0x000000f0
        /*0818*/ 	.short	0x010a
        /*081a*/ 	.byte	0xff
	.zero		1


	//   ....[113]....
        /*081c*/ 	.word	0x00009730
        /*0820*/ 	.word	0x00000002
        /*0824*/ 	.word	0x000000a0
        /*0828*/ 	.short	0x010a
        /*082a*/ 	.byte	0xff
	.zero		1


	//   ....[114]....
        /*082c*/ 	.word	0x00009780
        /*0830*/ 	.word	0x00000002
        /*0834*/ 	.word	0x00000090
        /*0838*/ 	.short	0x010a
        /*083a*/ 	.byte	0xff
	.zero		1


	//   ....[115]....
        /*083c*/ 	.word	0x000097e0
        /*0840*/ 	.word	0x00000000
        /*0844*/ 	.word	0x000000a0
        /*0848*/ 	.short	0x010a
        /*084a*/ 	.byte	0xff
	.zero		1


	//   ....[116]....
        /*084c*/ 	.word	0x00009830
        /*0850*/ 	.word	0x00000000
        /*0854*/ 	.word	0x00000090
        /*0858*/ 	.short	0x010a
        /*085a*/ 	.byte	0xff
	.zero		1


	//   ....[117]....
        /*085c*/ 	.word	0x00009890
        /*0860*/ 	.word	0x00000003
        /*0864*/ 	.word	0x000000d0
        /*0868*/ 	.short	0x010a
        /*086a*/ 	.byte	0xff
	.zero		1


	//   ....[118]....
        /*086c*/ 	.word	0x000098f0
        /*0870*/ 	.word	0x00000000
        /*0874*/ 	.word	0x00000000
        /*0878*/ 	.short	0x010a
        /*087a*/ 	.byte	0xff
	.zero		1


	//   ....[119]....
        /*087c*/ 	.word	0x00009950
        /*0880*/ 	.word	0x00000000
        /*0884*/ 	.word	0x00000000
        /*0888*/ 	.short	0x010a
        /*088a*/ 	.byte	0xff
	.zero		1


	//   ....[120]....
        /*088c*/ 	.word	0x000099b0
        /*0890*/ 	.word	0x00000000
        /*0894*/ 	.word	0x00000000
        /*0898*/ 	.short	0x010a
        /*089a*/ 	.byte	0xff
	.zero		1


	//   ....[121]....
        /*089c*/ 	.word	0x00009a10
        /*08a0*/ 	.word	0x00000000
        /*08a4*/ 	.word	0x00000000
        /*08a8*/ 	.short	0x010a
        /*08aa*/ 	.byte	0xff
	.zero		1


	//   ....[122]....
        /*08ac*/ 	.word	0x00009a70
        /*08b0*/ 	.word	0x00000000
        /*08b4*/ 	.word	0x00000000
        /*08b8*/ 	.short	0x010a
        /*08ba*/ 	.byte	0xff
	.zero		1


	//   ....[123]....
        /*08bc*/ 	.word	0x00009ac0
        /*08c0*/ 	.word	0x0000000c
        /*08c4*/ 	.word	0x00000090
        /*08c8*/ 	.short	0x010a
        /*08ca*/ 	.byte	0xff
	.zero		1


	//   ....[124]....
        /*08cc*/ 	.word	0x00009b20
        /*08d0*/ 	.word	0x00000000
        /*08d4*/ 	.word	0x00000088
        /*08d8*/ 	.short	0x010a
        /*08da*/ 	.byte	0xff
	.zero		1


	//   ....[125]....
        /*08dc*/ 	.word	0x00009b80
        /*08e0*/ 	.word	0x00000000
        /*08e4*/ 	.word	0x00000060
        /*08e8*/ 	.short	0x010a
        /*08ea*/ 	.byte	0xff
	.zero		1


	//   ....[126]....
        /*08ec*/ 	.word	0x00009be0
        /*08f0*/ 	.word	0x00000000
        /*08f4*/ 	.word	0x00000068
        /*08f8*/ 	.short	0x010a
        /*08fa*/ 	.byte	0xff
	.zero		1


	//   ....[127]....
        /*08fc*/ 	.word	0x00009c40
        /*0900*/ 	.word	0x00000000
        /*0904*/ 	.word	0x00000070
        /*0908*/ 	.short	0x010a
        /*090a*/ 	.byte	0xff
	.zero		1


	//   ....[128]....
        /*090c*/ 	.word	0x00009ca0
        /*0910*/ 	.word	0x00000000
        /*0914*/ 	.word	0x00000078
        /*0918*/ 	.short	0x010a
        /*091a*/ 	.byte	0xff
	.zero		1


	//   ....[129]....
        /*091c*/ 	.word	0x00009d00
        /*0920*/ 	.word	0x00000000
        /*0924*/ 	.word	0x00000060
        /*0928*/ 	.short	0x010a
        /*092a*/ 	.byte	0xff
	.zero		1


	//   ....[130]....
        /*092c*/ 	.word	0x00009d60
        /*0930*/ 	.word	0x00000000
        /*0934*/ 	.word	0x00000068
        /*0938*/ 	.short	0x010a
        /*093a*/ 	.byte	0xff
	.zero		1


	//   ....[131]....
        /*093c*/ 	.word	0x00009dc0
        /*0940*/ 	.word	0x00000000
        /*0944*/ 	.word	0x00000070
        /*0948*/ 	.short	0x010a
        /*094a*/ 	.byte	0xff
	.zero		1


	//   ....[132]....
        /*094c*/ 	.word	0x00009e10
        /*0950*/ 	.word	0x00000003
        /*0954*/ 	.word	0x00000090
        /*0958*/ 	.short	0x010a
        /*095a*/ 	.byte	0xff
	.zero		1


	//   ....[133]....
        /*095c*/ 	.word	0x00009e70
        /*0960*/ 	.word	0x00000002
        /*0964*/ 	.word	0x00000040
        /*0968*/ 	.short	0x010a
        /*096a*/ 	.byte	0xff
	.zero		1


	//   ....[134]....
        /*096c*/ 	.word	0x00009ec0
        /*0970*/ 	.word	0x00000063
        /*0974*/ 	.word	0x000000b0
        /*0978*/ 	.short	0x010a
        /*097a*/ 	.byte	0xff
	.zero		1


	//   ....[135]....
        /*097c*/ 	.word	0x00009f10
        /*0980*/ 	.word	0x00000003
        /*0984*/ 	.word	0x00000040
        /*0988*/ 	.short	0x010a
        /*098a*/ 	.byte	0xff
	.zero		1


	//   ....[136]....
        /*098c*/ 	.word	0x00009f60
        /*0990*/ 	.word	0x0000003e
        /*0994*/ 	.word	0x00000040
        /*0998*/ 	.short	0x010a
        /*099a*/ 	.byte	0xff
	.zero		1


	//   ....[137]....
        /*099c*/ 	.word	0x00009fb0
        /*09a0*/ 	.word	0x0000003e
        /*09a4*/ 	.word	0x00000040
        /*09a8*/ 	.short	0x010a
        /*09aa*/ 	.byte	0xff
	.zero		1


	//----- nvinfo : EIATTR_NUM_MBARRIERS
	.align		4
.L_47:
        /*09ac*/ 	.byte	0x03, 0x38
        /*09ae*/ 	.short	0x0022


	//----- nvinfo : EIATTR_EXIT_INSTR_OFFSETS
	.align		4
        /*09b0*/ 	.byte	0x04, 0x1c
        /*09b2*/ 	.short	(.L_49 - .L_48)


	//   ....[0]....
.L_48:
        /*09b4*/ 	.word	0x000029a0


	//   ....[1]....
        /*09b8*/ 	.word	0x00002e90


	//   ....[2]....
        /*09bc*/ 	.word	0x00002ef0


	//   ....[3]....
        /*09c0*/ 	.word	0x00003e00


	//   ....[4]....
        /*09c4*/ 	.word	0x00004f60


	//   ....[5]....
        /*09c8*/ 	.word	0x00004fa0


	//   ....[6]....
        /*09cc*/ 	.word	0x00009320


	//   ....[7]....
        /*09d0*/ 	.word	0x000093a0


	//   ....[8]....
        /*09d4*/ 	.word	0x000093d0


	//   ....[9]....
        /*09d8*/ 	.word	0x00009440


	//----- nvinfo : EIATTR_MAX_THREADS
	.align		4
.L_49:
        /*09dc*/ 	.byte	0x04, 0x05
        /*09de*/ 	.short	(.L_51 - .L_50)
.L_50:
        /*09e0*/ 	.word	0x00000100
        /*09e4*/ 	.word	0x00000001
        /*09e8*/ 	.word	0x00000001


	//----- nvinfo : EIATTR_CRS_STACK_SIZE
	.align		4
.L_51:
        /*09ec*/ 	.byte	0x04, 0x1e
        /*09ee*/ 	.short	(.L_53 - .L_52)
.L_52:
        /*09f0*/ 	.word	0x00000000


	//----- nvinfo : EIATTR_CBANK_PARAM_SIZE
	.align		4
.L_53:
        /*09f4*/ 	.byte	0x03, 0x19
        /*09f6*/ 	.short	0x0800


	//----- nvinfo : EIATTR_PARAM_CBANK
	.align		4
        /*09f8*/ 	.byte	0x04, 0x0a
        /*09fa*/ 	.short	(.L_55 - .L_54)
	.align		4
.L_54:
        /*09fc*/ 	.word	index@(.nv.constant0._ZN7cutlass13device_kernelINS_4gemm6kernel13GemmUniversalIN4cute5tupleIJiiiiEEENS1_10collective13CollectiveMmaINS1_35MainloopSm100TmaUmmaWarpSpecializedILi4ELi2ELi4ENS5_IJNS4_1CILi1EEENSA_ILi4EEESB_EEEEENS5_IJNSA_ILi128EEESF_NSA_ILi64EEEEEENS_6half_tENS5_IJlSB_lEEESI_SJ_NS4_8TiledMMAINS4_8MMA_AtomIJNS4_20SM100_MMA_F16BF16_SSISI_SI_fLi128ELi128ELNS4_4UMMA5MajorE0ELSO_0ELNSN_7ScaleInE0ELSP_0EEEEEENS4_6LayoutINS5_IJSB_SB_SB_EEENS5_IJNSA_ILi0EEESU_SU_EEEEENS5_IJNS4_10UnderscoreESX_SX_EEEEENS4_23SM90_TMA_LOAD_MULTICASTENS4_14ComposedLayoutINS4_7SwizzleILi3ELi4ELi3EEENS4_18smem_ptr_flag_bitsILi16EEENSS_INS5_IJNSA_ILi8EEESG_EEENS5_IJSG_SB_EEEEEEEvNS4_8identityENS4_13SM90_TMA_LOADES1A_vS1B_EENS_8epilogue10collective18CollectiveEpilogueINS1E_23Sm100TmaWarpSpecializedILi4ELi2ELi32ELb1ELb0EEEJSH_NS5_IJNSS_ISF_SB_EENSS_INSA_ILi32EEESB_EEEEESI_SJ_SI_SJ_NS1E_6fusion15FusionCallbacksIS1I_NS1N_17LinearCombinationISI_fSI_fLNS_15FloatRoundStyleE2EEESH_S1M_JEEENS4_5SM1004TMEM4LOAD26SM100_TMEM_LOAD_32dp32b32xES1C_NS11_INS12_ILi2ELi4ELi3EEES15_NSS_INS5_IJS16_S1K_EEENS5_IJS1K_SB_EEEEEEENS4_39AutoVectorizingCopyWithAssumedAlignmentILi128EEENS4_14SM90_TMA_STOREES21_S23_S23_EEEvvEEEEvNT_6ParamsE)
        /*0a00*/ 	.short	0x0380
        /*0a02*/ 	.short	0x0800


	//----- nvinfo : EIATTR_SW_WAR
	.align		4
.L_55:
        /*0a04*/ 	.byte	0x04, 0x36
        /*0a06*/ 	.short	(.L_57 - .L_56)
.L_56:
        /*0a08*/ 	.word	0x00000008
.L_57:


//--------------------- .nv.callgraph             --------------------------
	.section	.nv.callgraph,"",@"SHT_CUDA_CALLGRAPH"
	.align	4
	.sectionentsize	8
	.align		4
        /*0000*/ 	.word	0x00000000
	.align		4
        /*0004*/ 	.word	0xffffffff
	.align		4
        /*0008*/ 	.word	index@(_ZN7cutlass13device_kernelINS_4gemm6kernel13GemmUniversalIN4cute5tupleIJiiiiEEENS1_10collective13CollectiveMmaINS1_35MainloopSm100TmaUmmaWarpSpecializedILi4ELi2ELi4ENS5_IJNS4_1CILi1EEENSA_ILi4EEESB_EEEEENS5_IJNSA_ILi128EEESF_NSA_ILi64EEEEEENS_6half_tENS5_IJlSB_lEEESI_SJ_NS4_8TiledMMAINS4_8MMA_AtomIJNS4_20SM100_MMA_F16BF16_SSISI_SI_fLi128ELi128ELNS4_4UMMA5MajorE0ELSO_0ELNSN_7ScaleInE0ELSP_0EEEEEENS4_6LayoutINS5_IJSB_SB_SB_EEENS5_IJNSA_ILi0EEESU_SU_EEEEENS5_IJNS4_10UnderscoreESX_SX_EEEEENS4_23SM90_TMA_LOAD_MULTICASTENS4_14ComposedLayoutINS4_7SwizzleILi3ELi4ELi3EEENS4_18smem_ptr_flag_bitsILi16EEENSS_INS5_IJNSA_ILi8EEESG_EEENS5_IJSG_SB_EEEEEEEvNS4_8identityENS4_13SM90_TMA_LOADES1A_vS1B_EENS_8epilogue10collective18CollectiveEpilogueINS1E_23Sm100TmaWarpSpecializedILi4ELi2ELi32ELb1ELb0EEEJSH_NS5_IJNSS_ISF_SB_EENSS_INSA_ILi32EEESB_EEEEESI_SJ_SI_SJ_NS1E_6fusion15FusionCallbacksIS1I_NS1N_17LinearCombinationISI_fSI_fLNS_15FloatRoundStyleE2EEESH_S1M_JEEENS4_5SM1004TMEM4LOAD26SM100_TMEM_LOAD_32dp32b32xES1C_NS11_INS12_ILi2ELi4ELi3EEES15_NSS_INS5_IJS16_S1K_EEENS5_IJS1K_SB_EEEEEEENS4_39AutoVectorizingCopyWithAssumedAlignmentILi128EEENS4_14SM90_TMA_STOREES21_S23_S23_EEEvvEEEEvNT_6ParamsE)
	.align		4
        /*000c*/ 	.word	index@(__assertfail)
	.align		4
        /*0010*/ 	.word	0x00000000
	.align		4
        /*0014*/ 	.word	0xfffffffe
	.align		4
        /*0018*/ 	.word	0x00000000
	.align		4
        /*001c*/ 	.word	0xfffffffd
	.align		4
        /*0020*/ 	.word	0x00000000
	.align		4
        /*0024*/ 	.word	0xfffffffc


//--------------------- .nv.constant4             --------------------------
	.section	.nv.constant4,"a",@progbits
	.align	8
	.align		8
.nv.constant4:
        /*0000*/ 	.dword	__assertfail
	.align		8
        /*0008*/ 	.dword	__unnamed_1
	.align		8
        /*0010*/ 	.dword	__unnamed_2
	.align		8
        /*0018*/ 	.dword	_ZN40_INTERNAL_d9e049f9_4_k_cu_c122a36a_313824cuda3std3__45__cpo5beginE
	.align		8
        /*0020*/ 	.dword	_ZN40_INTERNAL_d9e049f9_4_k_cu_c122a36a_313824cuda3std3__45__cpo3endE
	.align		8
        /*0028*/ 	.dword	_ZN40_INTERNAL_d9e049f9_4_k_cu_c122a36a_313824cuda3std3__45__cpo6cbeginE
	.align		8
        /*0030*/ 	.dword	_ZN40_INTERNAL_d9e049f9_4_k_cu_c122a36a_313824cuda3std3__45__cpo4cendE
	.align		8
        /*0038*/ 	.dword	_ZN40_INTERNAL_d9e049f9_4_k_cu_c122a36a_313824cuda3std3__442_GLOBAL__N__d9e049f9_4_k_cu_c122a36a_313826ignoreE
	.align		8
        /*0040*/ 	.dword	_ZN40_INTERNAL_d9e049f9_4_k_cu_c122a36a_313824cuda3std3__419piecewise_constructE
	.align		8
        /*0048*/ 	.dword	_ZN40_INTERNAL_d9e049f9_4_k_cu_c122a36a_313824cuda3std3__48in_placeE
	.align		8
        /*0050*/ 	.dword	_ZN40_INTERNAL_d9e049f9_4_k_cu_c122a36a_313824cuda3std6ranges3__45__cpo4swapE
	.align		8
        /*0058*/ 	.dword	_ZN40_INTERNAL_d9e049f9_4_k_cu_c122a36a_313824cuda3std6ranges3__45__cpo9iter_moveE
	.align		8
        /*0060*/ 	.dword	_ZN40_INTERNAL_d9e049f9_4_k_cu_c122a36a_313824cute7productE
	.align		8
        /*0068*/ 	.dword	_ZN40_INTERNAL_d9e049f9_4_k_cu_c122a36a_313824cute1_E
	.align		8
        /*0070*/ 	.dword	$str$25
	.align		8
        /*0078*/ 	.dword	$str$26
	.align		8
        /*0080*/ 	.dword	$str$27
	.align		8
        /*0088*/ 	.dword	$str$28


//--------------------- .text._ZN7cutlass13device_kernelINS_4gemm6kernel13GemmUniversalIN4cute5tupleIJiiiiEEENS1_10collective13CollectiveMmaINS1_35MainloopSm100TmaUmmaWarpSpecializedILi4ELi2ELi4ENS5_IJNS4_1CILi1EEENSA_ILi4EEESB_EEEEENS5_IJNSA_ILi128EEESF_NSA_ILi64EEEEEENS_6half_tENS5_IJlSB_lEEESI_SJ_NS4_8TiledMMAINS4_8MMA_AtomIJNS4_20SM100_MMA_F16BF16_SSISI_SI_fLi128ELi128ELNS4_4UMMA5MajorE0ELSO_0ELNSN_7ScaleInE0ELSP_0EEEEEENS4_6LayoutINS5_IJSB_SB_SB_EEENS5_IJNSA_ILi0EEESU_SU_EEEEENS5_IJNS4_10UnderscoreESX_SX_EEEEENS4_23SM90_TMA_LOAD_MULTICASTENS4_14ComposedLayoutINS4_7SwizzleILi3ELi4ELi3EEENS4_18smem_ptr_flag_bitsILi16EEENSS_INS5_IJNSA_ILi8EEESG_EEENS5_IJSG_SB_EEEEEEEvNS4_8identityENS4_13SM90_TMA_LOADES1A_vS1B_EENS_8epilogue10collective18CollectiveEpilogueINS1E_23Sm100TmaWarpSpecializedILi4ELi2ELi32ELb1ELb0EEEJSH_NS5_IJNSS_ISF_SB_EENSS_INSA_ILi32EEESB_EEEEESI_SJ_SI_SJ_NS1E_6fusion15FusionCallbacksIS1I_NS1N_17LinearCombinationISI_fSI_fLNS_15FloatRoundStyleE2EEESH_S1M_JEEENS4_5SM1004TMEM4LOAD26SM100_TMEM_LOAD_32dp32b32xES1C_NS11_INS12_ILi2ELi4ELi3EEES15_NSS_INS5_IJS16_S1K_EEENS5_IJS1K_SB_EEEEEEENS4_39AutoVectorizingCopyWithAssumedAlignmentILi128EEENS4_14SM90_TMA_STOREES21_S23_S23_EEEvvEEEEvNT_6ParamsE --------------------------
	.section	.text._ZN7cutlass13device_kernelINS_4gemm6kernel13GemmUniversalIN4cute5tupleIJiiiiEEENS1_10collective13CollectiveMmaINS1_35MainloopSm100TmaUmmaWarpSpecializedILi4ELi2ELi4ENS5_IJNS4_1CILi1EEENSA_ILi4EEESB_EEEEENS5_IJNSA_ILi128EEESF_NSA_ILi64EEEEEENS_6half_tENS5_IJlSB_lEEESI_SJ_NS4_8TiledMMAINS4_8MMA_AtomIJNS4_20SM100_MMA_F16BF16_SSISI_SI_fLi128ELi128ELNS4_4UMMA5MajorE0ELSO_0ELNSN_7ScaleInE0ELSP_0EEEEEENS4_6LayoutINS5_IJSB_SB_SB_EEENS5_IJNSA_ILi0EEESU_SU_EEEEENS5_IJNS4_10UnderscoreESX_SX_EEEEENS4_23SM90_TMA_LOAD_MULTICASTENS4_14ComposedLayoutINS4_7SwizzleILi3ELi4ELi3EEENS4_18smem_ptr_flag_bitsILi16EEENSS_INS5_IJNSA_ILi8EEESG_EEENS5_IJSG_SB_EEEEEEEvNS4_8identityENS4_13SM90_TMA_LOADES1A_vS1B_EENS_8epilogue10collective18CollectiveEpilogueINS1E_23Sm100TmaWarpSpecializedILi4ELi2ELi32ELb1ELb0EEEJSH_NS5_IJNSS_ISF_SB_EENSS_INSA_ILi32EEESB_EEEEESI_SJ_SI_SJ_NS1E_6fusion15FusionCallbacksIS1I_NS1N_17LinearCombinationISI_fSI_fLNS_15FloatRoundStyleE2EEESH_S1M_JEEENS4_5SM1004TMEM4LOAD26SM100_TMEM_LOAD_32dp32b32xES1C_NS11_INS12_ILi2ELi4ELi3EEES15_NSS_INS5_IJS16_S1K_EEENS5_IJS1K_SB_EEEEEEENS4_39AutoVectorizingCopyWithAssumedAlignmentILi128EEENS4_14SM90_TMA_STOREES21_S23_S23_EEEvvEEEEvNT_6ParamsE,"ax",@progbits
	.align	128
.text._ZN7cutlass13device_kernelINS_4gemm6kernel13GemmUniversalIN4cute5tupleIJiiiiEEENS1_10collective13CollectiveMmaINS1_35MainloopSm100TmaUmmaWarpSpecializedILi4ELi2ELi4ENS5_IJNS4_1CILi1EEENSA_ILi4EEESB_EEEEENS5_IJNSA_ILi128EEESF_NSA_ILi64EEEEEENS_6half_tENS5_IJlSB_lEEESI_SJ_NS4_8TiledMMAINS4_8MMA_AtomIJNS4_20SM100_MMA_F16BF16_SSISI_SI_fLi128ELi128ELNS4_4UMMA5MajorE0ELSO_0ELNSN_7ScaleInE0ELSP_0EEEEEENS4_6LayoutINS5_IJSB_SB_SB_EEENS5_IJNSA_ILi0EEESU_SU_EEEEENS5_IJNS4_10UnderscoreESX_SX_EEEEENS4_23SM90_TMA_LOAD_MULTICASTENS4_14ComposedLayoutINS4_7SwizzleILi3ELi4ELi3EEENS4_18smem_ptr_flag_bitsILi16EEENSS_INS5_IJNSA_ILi8EEESG_EEENS5_IJSG_SB_EEEEEEEvNS4_8identityENS4_13SM90_TMA_LOADES1A_vS1B_EENS_8epilogue10collective18CollectiveEpilogueINS1E_23Sm100TmaWarpSpecializedILi4ELi2ELi32ELb1ELb0EEEJSH_NS5_IJNSS_ISF_SB_EENSS_INSA_ILi32EEESB_EEEEESI_SJ_SI_SJ_NS1E_6fusion15FusionCallbacksIS1I_NS1N_17LinearCombinationISI_fSI_fLNS_15FloatRoundStyleE2EEESH_S1M_JEEENS4_5SM1004TMEM4LOAD26SM100_TMEM_LOAD_32dp32b32xES1C_NS11_INS12_ILi2ELi4ELi3EEES15_NSS_INS5_IJS16_S1K_EEENS5_IJS1K_SB_EEEEEEENS4_39AutoVectorizingCopyWithAssumedAlignmentILi128EEENS4_14SM90_TMA_STOREES21_S23_S23_EEEvvEEEEvNT_6ParamsE:
        .type           _ZN7cutlass13device_kernelINS_4gemm6kernel13GemmUniversalIN4cute5tupleIJiiiiEEENS1_10collective13CollectiveMmaINS1_35MainloopSm100TmaUmmaWarpSpecializedILi4ELi2ELi4ENS5_IJNS4_1CILi1EEENSA_ILi4EEESB_EEEEENS5_IJNSA_ILi128EEESF_NSA_ILi64EEEEEENS_6half_tENS5_IJlSB_lEEESI_SJ_NS4_8TiledMMAINS4_8MMA_AtomIJNS4_20SM100_MMA_F16BF16_SSISI_SI_fLi128ELi128ELNS4_4UMMA5MajorE0ELSO_0ELNSN_7ScaleInE0ELSP_0EEEEEENS4_6LayoutINS5_IJSB_SB_SB_EEENS5_IJNSA_ILi0EEESU_SU_EEEEENS5_IJNS4_10UnderscoreESX_SX_EEEEENS4_23SM90_TMA_LOAD_MULTICASTENS4_14ComposedLayoutINS4_7SwizzleILi3ELi4ELi3EEENS4_18smem_ptr_flag_bitsILi16EEENSS_INS5_IJNSA_ILi8EEESG_EEENS5_IJSG_SB_EEEEEEEvNS4_8identityENS4_13SM90_TMA_LOADES1A_vS1B_EENS_8epilogue10collective18CollectiveEpilogueINS1E_23Sm100TmaWarpSpecializedILi4ELi2ELi32ELb1ELb0EEEJSH_NS5_IJNSS_ISF_SB_EENSS_INSA_ILi32EEESB_EEEEESI_SJ_SI_SJ_NS1E_6fusion15FusionCallbacksIS1I_NS1N_17LinearCombinationISI_fSI_fLNS_15FloatRoundStyleE2EEESH_S1M_JEEENS4_5SM1004TMEM4LOAD26SM100_TMEM_LOAD_32dp32b32xES1C_NS11_INS12_ILi2ELi4ELi3EEES15_NSS_INS5_IJS16_S1K_EEENS5_IJS1K_SB_EEEEEEENS4_39AutoVectorizingCopyWithAssumedAlignmentILi128EEENS4_14SM90_TMA_STOREES21_S23_S23_EEEvvEEEEvNT_6ParamsE,@function
        .size           _ZN7cutlass13device_kernelINS_4gemm6kernel13GemmUniversalIN4cute5tupleIJiiiiEEENS1_10collective13CollectiveMmaINS1_35MainloopSm100TmaUmmaWarpSpecializedILi4ELi2ELi4ENS5_IJNS4_1CILi1EEENSA_ILi4EEESB_EEEEENS5_IJNSA_ILi128EEESF_NSA_ILi64EEEEEENS_6half_tENS5_IJlSB_lEEESI_SJ_NS4_8TiledMMAINS4_8MMA_AtomIJNS4_20SM100_MMA_F16BF16_SSISI_SI_fLi128ELi128ELNS4_4UMMA5MajorE0ELSO_0ELNSN_7ScaleInE0ELSP_0EEEEEENS4_6LayoutINS5_IJSB_SB_SB_EEENS5_IJNSA_ILi0EEESU_SU_EEEEENS5_IJNS4_10UnderscoreESX_SX_EEEEENS4_23SM90_TMA_LOAD_MULTICASTENS4_14ComposedLayoutINS4_7SwizzleILi3ELi4ELi3EEENS4_18smem_ptr_flag_bitsILi16EEENSS_INS5_IJNSA_ILi8EEESG_EEENS5_IJSG_SB_EEEEEEEvNS4_8identityENS4_13SM90_TMA_LOADES1A_vS1B_EENS_8epilogue10collective18CollectiveEpilogueINS1E_23Sm100TmaWarpSpecializedILi4ELi2ELi32ELb1ELb0EEEJSH_NS5_IJNSS_ISF_SB_EENSS_INSA_ILi32EEESB_EEEEESI_SJ_SI_SJ_NS1E_6fusion15FusionCallbacksIS1I_NS1N_17LinearCombinationISI_fSI_fLNS_15FloatRoundStyleE2EEESH_S1M_JEEENS4_5SM1004TMEM4LOAD26SM100_TMEM_LOAD_32dp32b32xES1C_NS11_INS12_ILi2ELi4ELi3EEES15_NSS_INS5_IJS16_S1K_EEENS5_IJS1K_SB_EEEEEEENS4_39AutoVectorizingCopyWithAssumedAlignmentILi128EEENS4_14SM90_TMA_STOREES21_S23_S23_EEEvvEEEEvNT_6ParamsE,(.L_x_183 - _ZN7cutlass13device_kernelINS_4gemm6kernel13GemmUniversalIN4cute5tupleIJiiiiEEENS1_10collective13CollectiveMmaINS1_35MainloopSm100TmaUmmaWarpSpecializedILi4ELi2ELi4ENS5_IJNS4_1CILi1EEENSA_ILi4EEESB_EEEEENS5_IJNSA_ILi128EEESF_NSA_ILi64EEEEEENS_6half_tENS5_IJlSB_lEEESI_SJ_NS4_8TiledMMAINS4_8MMA_AtomIJNS4_20SM100_MMA_F16BF16_SSISI_SI_fLi128ELi128ELNS4_4UMMA5MajorE0ELSO_0ELNSN_7ScaleInE0ELSP_0EEEEEENS4_6LayoutINS5_IJSB_SB_SB_EEENS5_IJNSA_ILi0EEESU_SU_EEEEENS5_IJNS4_10UnderscoreESX_SX_EEEEENS4_23SM90_TMA_LOAD_MULTICASTENS4_14ComposedLayoutINS4_7SwizzleILi3ELi4ELi3EEENS4_18smem_ptr_flag_bitsILi16EEENSS_INS5_IJNSA_ILi8EEESG_EEENS5_IJSG_SB_EEEEEEEvNS4_8identityENS4_13SM90_TMA_LOADES1A_vS1B_EENS_8epilogue10collective18CollectiveEpilogueINS1E_23Sm100TmaWarpSpecializedILi4ELi2ELi32ELb1ELb0EEEJSH_NS5_IJNSS_ISF_SB_EENSS_INSA_ILi32EEESB_EEEEESI_SJ_SI_SJ_NS1E_6fusion15FusionCallbacksIS1I_NS1N_17LinearCombinationISI_fSI_fLNS_15FloatRoundStyleE2EEESH_S1M_JEEENS4_5SM1004TMEM4LOAD26SM100_TMEM_LOAD_32dp32b32xES1C_NS11_INS12_ILi2ELi4ELi3EEES15_NSS_INS5_IJS16_S1K_EEENS5_IJS1K_SB_EEEEEEENS4_39AutoVectorizingCopyWithAssumedAlignmentILi128EEENS4_14SM90_TMA_STOREES21_S23_S23_EEEvvEEEEvNT_6ParamsE)
        .other          _ZN7cutlass13device_kernelINS_4gemm6kernel13GemmUniversalIN4cute5tupleIJiiiiEEENS1_10collective13CollectiveMmaINS1_35MainloopSm100TmaUmmaWarpSpecializedILi4ELi2ELi4ENS5_IJNS4_1CILi1EEENSA_ILi4EEESB_EEEEENS5_IJNSA_ILi128EEESF_NSA_ILi64EEEEEENS_6half_tENS5_IJlSB_lEEESI_SJ_NS4_8TiledMMAINS4_8MMA_AtomIJNS4_20SM100_MMA_F16BF16_SSISI_SI_fLi128ELi128ELNS4_4UMMA5MajorE0ELSO_0ELNSN_7ScaleInE0ELSP_0EEEEEENS4_6LayoutINS5_IJSB_SB_SB_EEENS5_IJNSA_ILi0EEESU_SU_EEEEENS5_IJNS4_10UnderscoreESX_SX_EEEEENS4_23SM90_TMA_LOAD_MULTICASTENS4_14ComposedLayoutINS4_7SwizzleILi3ELi4ELi3EEENS4_18smem_ptr_flag_bitsILi16EEENSS_INS5_IJNSA_ILi8EEESG_EEENS5_IJSG_SB_EEEEEEEvNS4_8identityENS4_13SM90_TMA_LOADES1A_vS1B_EENS_8epilogue10collective18CollectiveEpilogueINS1E_23Sm100TmaWarpSpecializedILi4ELi2ELi32ELb1ELb0EEEJSH_NS5_IJNSS_ISF_SB_EENSS_INSA_ILi32EEESB_EEEEESI_SJ_SI_SJ_NS1E_6fusion15FusionCallbacksIS1I_NS1N_17LinearCombinationISI_fSI_fLNS_15FloatRoundStyleE2EEESH_S1M_JEEENS4_5SM1004TMEM4LOAD26SM100_TMEM_LOAD_32dp32b32xES1C_NS11_INS12_ILi2ELi4ELi3EEES15_NSS_INS5_IJS16_S1K_EEENS5_IJS1K_SB_EEEEEEENS4_39AutoVectorizingCopyWithAssumedAlignmentILi128EEENS4_14SM90_TMA_STOREES21_S23_S23_EEEvvEEEEvNT_6ParamsE,@"STO_CUDA_ENTRY STV_DEFAULT"
_ZN7cutlass13device_kernelINS_4gemm6kernel13GemmUniversalIN4cute5tupleIJiiiiEEENS1_10collective13CollectiveMmaINS1_35MainloopSm100TmaUmmaWarpSpecializedILi4ELi2ELi4ENS5_IJNS4_1CILi1EEENSA_ILi4EEESB_EEEEENS5_IJNSA_ILi128EEESF_NSA_ILi64EEEEEENS_6half_tENS5_IJlSB_lEEESI_SJ_NS4_8TiledMMAINS4_8MMA_AtomIJNS4_20SM100_MMA_F16BF16_SSISI_SI_fLi128ELi128ELNS4_4UMMA5MajorE0ELSO_0ELNSN_7ScaleInE0ELSP_0EEEEEENS4_6LayoutINS5_IJSB_SB_SB_EEENS5_IJNSA_ILi0EEESU_SU_EEEEENS5_IJNS4_10UnderscoreESX_SX_EEEEENS4_23SM90_TMA_LOAD_MULTICASTENS4_14ComposedLayoutINS4_7SwizzleILi3ELi4ELi3EEENS4_18smem_ptr_flag_bitsILi16EEENSS_INS5_IJNSA_ILi8EEESG_EEENS5_IJSG_SB_EEEEEEEvNS4_8identityENS4_13SM90_TMA_LOADES1A_vS1B_EENS_8epilogue10collective18CollectiveEpilogueINS1E_23Sm100TmaWarpSpecializedILi4ELi2ELi32ELb1ELb0EEEJSH_NS5_IJNSS_ISF_SB_EENSS_INSA_ILi32EEESB_EEEEESI_SJ_SI_SJ_NS1E_6fusion15FusionCallbacksIS1I_NS1N_17LinearCombinationISI_fSI_fLNS_15FloatRoundStyleE2EEESH_S1M_JEEENS4_5SM1004TMEM4LOAD26SM100_TMEM_LOAD_32dp32b32xES1C_NS11_INS12_ILi2ELi4ELi3EEES15_NSS_INS5_IJS16_S1K_EEENS5_IJS1K_SB_EEEEEEENS4_39AutoVectorizingCopyWithAssumedAlignmentILi128EEENS4_14SM90_TMA_STOREES21_S23_S23_EEEvvEEEEvNT_6ParamsE:
[----:B------:R-:W1:Y:S01]  /*0000*/  LDC R1, c[0x0][0x37c] ;  /* 0x0000df00ff017b82 */ /* 0x000e620000000800 */
[----:B------:R-:W2:Y:S01]  /*0010*/  S2R R94, SR_TID.X ;  /* 0x00000000005e7919 */ /* 0x000ea20000002100 */
[----:B------:R-:W3:Y:S01]  /*0020*/  LDCU.64 UR8, c[0x0][0x890] ;  /* 0x00011200ff0877ac */ /* 0x000ee20008000a00 */
[----:B------:R-:W-:Y:S02]  /*0030*/  PRMT R80, RZ, 0x7610, R80 ;  /* 0x00007610ff507816 */ /* 0x000fe40000000050 */
[----:B------:R-:W-:Y:S01]  /*0040*/  ELECT P3, URZ, PT ;  /* 0x0000000000ff782f */ /* 0x000fe20003860000 */
[----:B---3--:R-:W-:-:S04]  /*0050*/  UISETP.NE.U32.AND UP0, UPT, UR8, URZ, UPT ;  /* 0x000000ff0800728c */ /* 0x008fc8000bf05070 */
[----:B------:R-:W-:Y:S01]  /*0060*/  UISETP.NE.AND.EX UP0, UPT, UR9, URZ, UPT, UP0 ;  /* 0x000000ff0900728c */ /* 0x000fe2000bf05300 */
[----:B--2---:R-:W-:-:S05]  /*0070*/  SHF.R.U32.HI R81, RZ, 0x5, R94 ;  /* 0x00000005ff517819 */ /* 0x004fca000001165e */
[----:B------:R-:W2:Y:S02]  /*0080*/  SHFL.IDX PT, R0, R81, RZ, 0x1f ;  /* 0x00001fff51007589 */ /* 0x000ea400000e0000 */
[----:B--2---:R-:W-:Y:S01]  /*0090*/  R2UR UR17, R0 ;  /* 0x00000000001172ca */ /* 0x004fe200000e0000 */
[----:B-1----:R-:W-:-:S14]  /*00a0*/  BRA.U UP0, `(.L_x_0) ;  /* 0x0000000100307547 */ /* 0x002fdc000b800000 */
[----:B------:R-:W1:Y:S02]  /*00b0*/  LDCU.64 UR4, c[0x0][0x888] ;  /* 0x00011100ff0477ac */ /* 0x000e640008000a00 */
[----:B-1----:R-:W-:-:S04]  /*00c0*/  UISETP.NE.U32.AND UP0, UPT, UR4, URZ, UPT ;  /* 0x000000ff0400728c */ /* 0x002fc8000bf05070 */
[----:B------:R-:W-:-:S09]  /*00d0*/  UISETP.NE.AND.EX UP0, UPT, UR5, URZ, UPT, UP0 ;  /* 0x000000ff0500728c */ /* 0x000fd2000bf05300 */
[----:B------:R-:W-:Y:S05]  /*00e0*/  BRA.U !UP0, `(.L_x_1) ;  /* 0x0000000108147547 */ /* 0x000fea000b800000 */
[----:B------:R-:W1:Y:S01]  /*00f0*/  LDC.64 R2, c[0x0][0x888] ;  /* 0x00022200ff027b82 */ /* 0x000e620000000a00 */
[----:B------:R-:W1:Y:S02]  /*0100*/  LDCU.64 UR4, c[0x0][0x358] ;  /* 0x00006b00ff0477ac */ /* 0x000e640008000a00 */
[----:B-1----:R1:W5:Y:S01]  /*0110*/  LDG.E R41, desc[UR4][R2.64] ;  /* 0x0000000402297981 */ /* 0x002362000c1e1900 */
[----:B------:R-:W-:Y:S01]  /*0120*/  HFMA2 R80, -RZ, RZ, 0, 5.9604644775390625e-08 ;  /* 0x00000001ff507431 */ /* 0x000fe200000001ff */
[----:B------:R-:W-:Y:S05]  /*0130*/  BRA `(.L_x_0) ;  /* 0x00000000000c7947 */ /* 0x000fea0003800000 */
.L_x_1:
[----:B------:R-:W1:Y:S01]  /*0140*/  LDCU UR4, c[0x0][0x880] ;  /* 0x00011000ff0477ac */ /* 0x000e620008000800 */
[----:B------:R-:W-:Y:S01]  /*0150*/  HFMA2 R80, -RZ, RZ, 0, 5.9604644775390625e-08 ;  /* 0x00000001ff507431 */ /* 0x000fe200000001ff */
[----:B-1----:R-:W-:-:S07]  /*0160*/  MOV R41, UR4 ;  /* 0x0000000400297c02 */ /* 0x002fce0008000f00 */
.L_x_0:
[----:B------:R-:W2:Y:S02]  /*0170*/  LDCU.64 UR4, c[0x0][0x8b0] ;  /* 0x00011600ff0477ac */ /* 0x000ea40008000a00 */
[----:B--2---:R-:W-:-:S04]  /*0180*/  UISETP.NE.U32.AND UP0, UPT, UR4, URZ, UPT ;  /* 0x000000ff0400728c */ /* 0x004fc8000bf05070 */
[----:B------:R-:W-:-:S09]  /*0190*/  UISETP.NE.AND.EX UP0, UPT, UR5, URZ, UPT, UP0 ;  /* 0x000000ff0500728c */ /* 0x000fd2000bf05300 */
[----:B------:R-:W-:Y:S05]  /*01a0*/  BRA.U UP0, `(.L_x_2) ;  /* 0x0000000100287547 */ /* 0x000fea000b800000 */
[----:B------:R-:W2:Y:S02]  /*01b0*/  LDCU.64 UR4, c[0x0][0x8a8] ;  /* 0x00011500ff0477ac */ /* 0x000ea40008000a00 */
[----:B--2---:R-:W-:-:S04]  /*01c0*/  UISETP.NE.U32.AND UP0, UPT, UR4, URZ, UPT ;  /* 0x000000ff0400728c */ /* 0x004fc8000bf05070 */
[----:B------:R-:W-:-:S09]  /*01d0*/  UISETP.NE.AND.EX UP0, UPT, UR5, URZ, UPT, UP0 ;  /* 0x000000ff0500728c */ /* 0x000fd2000bf05300 */
[----:B------:R-:W-:Y:S05]  /*01e0*/  BRA.U !UP0, `(.L_x_3) ;  /* 0x0000000108107547 */ /* 0x000fea000b800000 */
[----:B------:R-:W2:Y:S01]  /*01f0*/  LDC.64 R38, c[0x0][0x8a8] ;  /* 0x00022a00ff267b82 */ /* 0x000ea20000000a00 */
[----:B------:R-:W2:Y:S02]  /*0200*/  LDCU.64 UR4, c[0x0][0x358] ;  /* 0x00006b00ff0477ac */ /* 0x000ea40008000a00 */
[----:B--2---:R2:W5:Y:S01]  /*0210*/  LDG.E R38, desc[UR4][R38.64] ;  /* 0x0000000426267981 */ /* 0x004562000c1e1900 */
[----:B------:R-:W-:Y:S05]  /*0220*/  BRA `(.L_x_2) ;  /* 0x0000000000087947 */ /* 0x000fea0003800000 */
.L_x_3:
[----:B------:R-:W2:Y:S02]  /*0230*/  LDCU UR4, c[0x0][0x8a0] ;  /* 0x00011400ff0477ac */ /* 0x000ea40008000800 */
[----:B--2---:R-:W-:Y:S02]  /*0240*/  MOV R38, UR4 ;  /* 0x0000000400267c02 */ /* 0x004fe40008000f00 */
.L_x_2:
[----:B------:R-:W-:Y:S01]  /*0250*/  IMAD.U32 R0, RZ, RZ, UR17 ;  /* 0x00000011ff007e24 */ /* 0x000fe2000f8e00ff */
[----:B------:R-:W-:Y:S04]  /*0260*/  BSSY.RECONVERGENT B0, `(.L_x_4) ;  /* 0x000000c000007945 */ /* 0x000fe80003800200 */
[C---:B------:R-:W-:Y:S02]  /*0270*/  ISETP.NE.OR P1, PT, R0.reuse, 0x1, !P3 ;  /* 0x000000010000780c */ /* 0x040fe40005f25670 */
[----:B------:R-:W-:-:S11]  /*0280*/  ISETP.NE.OR P0, PT, R0, 0x3, !P3 ;  /* 0x000000030000780c */ /* 0x000fd60005f05670 */
[----:B------:R-:W-:Y:S05]  /*0290*/  @P1 BRA `(.L_x_5) ;  /* 0x0000000000201947 */ /* 0x000fea0003800000 */
[----:B------:R-:W3:Y:S02]  /*02a0*/  LDCU.64 UR4, c[0x0][0x348] ;  /* 0x00006900ff0477ac */ /* 0x000ee40008000a00 */
[----:B---3--:R-:W-:Y:S02]  /*02b0*/  UIADD3 UR6, UP1, UPT, UR4, 0x80, URZ ;  /* 0x0000008004067890 */ /* 0x008fe4000ff3e0ff */
[----:B------:R-:W-:Y:S02]  /*02c0*/  UIADD3 UR4, UP0, UPT, UR4, 0x180, URZ ;  /* 0x0000018004047890 */ /* 0x000fe4000ff1e0ff */
[----:B------:R-:W-:Y:S02]  /*02d0*/  UIADD3.X UR7, UPT, UPT, URZ, UR5, URZ, UP1, !UPT ;  /* 0x00000005ff077290 */ /* 0x000fe40008ffe4ff */
[----:B------:R-:W-:-:S07]  /*02e0*/  UIADD3.X UR5, UPT, UPT, URZ, UR5, URZ, UP0, !UPT ;  /* 0x00000005ff057290 */ /* 0x000fce00087fe4ff */
[----:B------:R3:W-:Y:S02]  /*02f0*/  UTMACCTL.PF [UR6] ;  /* 0x00000000060079b9 */ /* 0x0007e40008040000 */
[----:B------:R3:W-:Y:S02]  /*0300*/  UTMACCTL.PF [UR4] ;  /* 0x00000000040079b9 */ /* 0x0007e40008040000 */
[----:B---3--:R-:W-:Y:S01]  /*0310*/  NOP ;  /* 0x0000000000007918 */ /* 0x008fe20000000000 */
.L_x_5:
[----:B------:R-:W-:Y:S05]  /*0320*/  BSYNC.RECONVERGENT B0 ;  /* 0x0000000000007941 */ /* 0x000fea0003800200 */
.L_x_4:
[----:B------:R-:W-:Y:S04]  /*0330*/  BSSY.RECONVERGENT B0, `(.L_x_6) ;  /* 0x000000a000007945 */ /* 0x000fe80003800200 */
        /* <DEDUP_REMOVED lines=9> */
.L_x_7:
[----:B------:R-:W-:Y:S05]  /*03d0*/  BSYNC.RECONVERGENT B0 ;  /* 0x0000000000007941 */ /* 0x000fea0003800200 */
.L_x_6:
[----:B------:R-:W3:Y:S01]  /*03e0*/  LDCU.64 UR4, c[0x0][0x888] ;  /* 0x00011100ff0477ac */ /* 0x000ee20008000a00 */
[----:B------:R-:W-:Y:S02]  /*03f0*/  UISETP.EQ.U32.AND UP1, UPT, UR8, URZ, UPT ;  /* 0x000000ff0800728c */ /* 0x000fe4000bf22070 */
[----:B------:R-:W-:Y:S02]  /*0400*/  UPLOP3.LUT UP3, UPT, UPT, UPT, UPT, 0x80, 0x8 ;  /* 0x000000000008789c */ /* 0x000fe40003f6f070 */
[----:B---3--:R-:W-:-:S04]  /*0410*/  UISETP.NE.U32.AND UP0, UPT, UR4, URZ, UPT ;  /* 0x000000ff0400728c */ /* 0x008fc8000bf05070 */
[----:B------:R-:W-:-:S04]  /*0420*/  UISETP.NE.AND.EX UP0, UPT, UR5, URZ, UPT, UP0 ;  /* 0x000000ff0500728c */ /* 0x000fc8000bf05300 */
[----:B------:R-:W-:-:S04]  /*0430*/  UISETP.EQ.OR.EX UP2, UPT, UR9, URZ, !UP0, UP1 ;  /* 0x000000ff0900728c */ /* 0x000fc8000c742710 */
[----:B------:R-:W-:-:S06]  /*0440*/  UP2UR UR4, UPR, URZ, 0x4 ;  /* 0x00000004ff047883 */ /* 0x000fcc0008000000 */
[----:B------:R-:W-:Y:S01]  /*0450*/  MOV R83, UR4 ;  /* 0x0000000400537c02 */ /* 0x000fe20008000f00 */
[----:B------:R-:W-:Y:S06]  /*0460*/  BRA.U !UP2, `(.L_x_8) ;  /* 0x000000010a207547 */ /* 0x000fec000b800000 */
[----:B------:R-:W-:Y:S01]  /*0470*/  UISETP.NE.U32.AND UP1, UPT, UR8, URZ, UPT ;  /* 0x000000ff0800728c */ /* 0x000fe2000bf25070 */
[----:B-----5:R-:W-:Y:S01]  /*0480*/  FSETP.NEU.AND P0, PT, R41, RZ, PT ;  /* 0x000000ff2900720b */ /* 0x020fe20003f0d000 */
[----:B------:R-:W-:Y:S02]  /*0490*/  USEL UR4, URZ, 0xffffffff, UP0 ;  /* 0xffffffffff047887 */ /* 0x000fe40008000000 */
[----:B------:R-:W-:-:S10]  /*04a0*/  UISETP.NE.AND.EX UP1, UPT, UR9, URZ, UPT, UP1 ;  /* 0x000000ff0900728c */ /* 0x000fd4000bf25310 */
[----:B------:R-:W-:Y:S01]  /*04b0*/  VOTEU.ANY UP0, P0 ;  /* 0x0000000000ff7886 */ /* 0x000fe20000000100 */
[----:B------:R-:W-:-:S04]  /*04c0*/  @!UP1 USEL UR4, URZ, 0xffffffff, UP0 ;  /* 0xffffffffff049887 */ /* 0x000fc80008000000 */
[----:B------:R-:W-:-:S04]  /*04d0*/  ULOP3.LUT UR4, UR4, 0x1, URZ, 0xc0, !UPT ;  /* 0x0000000104047892 */ /* 0x000fc8000f8ec0ff */
[----:B------:R-:W-:-:S11]  /*04e0*/  UISETP.NE.U32.AND UP3, UPT, UR4, 0x1, UPT ;  /* 0x000000010400788c */ /* 0x000fd6000bf65070 */
.L_x_8:
[----:B-1----:R-:W1:Y:S01]  /*04f0*/  SHFL.IDX PT, R2, R81, RZ, 0x1f ;  /* 0x00001fff51027589 */ /* 0x002e6200000e0000 */
[----:B------:R-:W-:-:S04]  /*0500*/  UISETP.NE.AND UP0, UPT, UR17, 0x2, UPT ;  /* 0x000000021100788c */ /* 0x000fc8000bf05270 */
[----:B------:R-:W-:Y:S01]  /*0510*/  USEL UR43, URZ, 0x1, UP0 ;  /* 0x00000001ff2b7887 */ /* 0x000fe20008000000 */
[----:B-1----:R-:W-:-:S13]  /*0520*/  ISETP.NE.AND P0, PT, R2, RZ, PT ;  /* 0x000000ff0200720c */ /* 0x002fda0003f05270 */
[----:B------:R-:W-:Y:S05]  /*0530*/  @P0 BRA `(.L_x_9) ;  /* 0x0000000000580947 */ /* 0x000fea0003800000 */
[----:B------:R-:W1:Y:S01]  /*0540*/  S2UR UR4, SR_CgaCtaId ;  /* 0x00000000000479c3 */ /* 0x000e620000008800 */
[----:B------:R-:W-:Y:S01]  /*0550*/  UMOV UR5, 0x400 ;  /* 0x0000040000057882 */ /* 0x000fe20000000000 */
[----:B------:R-:W-:Y:S01]  /*0560*/  UMOV UR8, 0x1 ;  /* 0x0000000100087882 */ /* 0x000fe20000000000 */
[----:B------:R-:W-:Y:S01]  /*0570*/  UMOV UR6, 0x4 ;  /* 0x0000000400067882 */ /* 0x000fe20000000000 */
[----:B------:R-:W-:-:S04]  /*0580*/  UIADD3 UR8, UPT, UPT, -UR8, 0x100000, URZ ;  /* 0x0010000008087890 */ /* 0x000fc8000fffe1ff */
[----:B------:R-:W-:Y:S02]  /*0590*/  USHF.L.U32 UR9, UR8, 0xb, URZ ;  /* 0x0000000b08097899 */ /* 0x000fe400080006ff */
[----:B------:R-:W-:Y:S02]  /*05a0*/  USHF.L.U32 UR8, UR8, 0x1, URZ ;  /* 0x0000000108087899 */ /* 0x000fe400080006ff */
[----:B------:R-:W-:-:S04]  /*05b0*/  UIADD3 UR6, UPT, UPT, -UR6, 0x100000, URZ ;  /* 0x0010000006067890 */ /* 0x000fc8000fffe1ff */
[----:B------:R-:W-:Y:S02]  /*05c0*/  USHF.L.U32 UR7, UR6, 0xb, URZ ;  /* 0x0000000b06077899 */ /* 0x000fe400080006ff */
[----:B------:R-:W-:Y:S01]  /*05d0*/  USHF.L.U32 UR6, UR6, 0x1, URZ ;  /* 0x0000000106067899 */ /* 0x000fe200080006ff */
[----:B------:R-:W-:Y:S01]  /*05e0*/  ELECT P0, URZ, PT ;  /* 0x0000000000ff782f */ /* 0x000fe20003800000 */
[----:B-1----:R-:W-:Y:S01]  /*05f0*/  ULEA UR4, UR4, UR5, 0x18 ;  /* 0x0000000504047291 */ /* 0x002fe2000f8ec0ff */
[----:B------:R-:W1:Y:S11]  /*0600*/  FENCE.VIEW.ASYNC.S ;  /* 0x00000000000073c6 */ /* 0x000e760000000000 */
[----:B-1----:R1:W3:Y:S01]  /*0610*/  SYNCS.EXCH.64 URZ, [UR4], UR8 ;  /* 0x0000000804ff75b2 */ /* 0x0022e20008000100 */
[----:B------:R1:W4:Y:S01]  /*0620*/  SYNCS.EXCH.64 URZ, [UR4+0x20], UR6 ;  /* 0x0000200604ff75b2 */ /* 0x0003220008000100 */
[----:B------:R1:W1:Y:S01]  /*0630*/  SYNCS.EXCH.64 URZ, [UR4+0x8], UR8 ;  /* 0x0000080804ff75b2 */ /* 0x0002620008000100 */
[----:B------:R1:W1:Y:S01]  /*0640*/  SYNCS.EXCH.64 URZ, [UR4+0x28], UR6 ;  /* 0x0000280604ff75b2 */ /* 0x0002620008000100 */
[----:B------:R1:W1:Y:S01]  /*0650*/  SYNCS.EXCH.64 URZ, [UR4+0x10], UR8 ;  /* 0x0000100804ff75b2 */ /* 0x0002620008000100 */
[----:B------:R1:W1:Y:S01]  /*0660*/  SYNCS.EXCH.64 URZ, [UR4+0x30], UR6 ;  /* 0x0000300604ff75b2 */ /* 0x0002620008000100 */
[----:B------:R1:W1:Y:S01]  /*0670*/  SYNCS.EXCH.64 URZ, [UR4+0x18], UR8 ;  /* 0x0000180804ff75b2 */ /* 0x0002620008000100 */
[----:B------:R1:W1:Y:S01]  /*0680*/  SYNCS.EXCH.64 URZ, [UR4+0x38], UR6 ;  /* 0x0000380604ff75b2 */ /* 0x0002620008000100 */
[----:B------:R-:W-:Y:S01]  /*0690*/  NOP ;  /* 0x0000000000007918 */ /* 0x000fe20000000000 */
.L_x_9:
[----:B------:R-:W2:Y:S01]  /*06a0*/  SHFL.IDX PT, R2, R81, RZ, 0x1f ;  /* 0x00001fff51027589 */ /* 0x000ea200000e0000 */
[----:B------:R-:W-:Y:S01]  /*06b0*/  NOP ;  /* 0x0000000000007918 */ /* 0x000fe20000000000 */
[----:B--2---:R-:W-:-:S13]  /*06c0*/  ISETP.NE.AND P0, PT, R2, 0x1, PT ;  /* 0x000000010200780c */ /* 0x004fda0003f05270 */
[----:B------:R-:W-:Y:S05]  /*06d0*/  @P0 BRA `(.L_x_10) ;  /* 0x0000000000580947 */ /* 0x000fea0003800000 */
[----:B-1----:R-:W1:Y:S01]  /*06e0*/  S2UR UR4, SR_CgaCtaId ;  /* 0x00000000000479c3 */ /* 0x002e620000008800 */
        /* <DEDUP_REMOVED lines=12> */
[----:B-1----:R2:W1:Y:S01]  /*07b0*/  SYNCS.EXCH.64 URZ, [UR4+0x40], UR8 ;  /* 0x0000400804ff75b2 */ /* 0x0024620008000100 */
[----:B------:R2:W1:Y:S01]  /*07c0*/  SYNCS.EXCH.64 URZ, [UR4+0x60], UR6 ;  /* 0x0000600604ff75b2 */ /* 0x0004620008000100 */
[----:B------:R2:W1:Y:S01]  /*07d0*/  SYNCS.EXCH.64 URZ, [UR4+0x48], UR8 ;  /* 0x0000480804ff75b2 */ /* 0x0004620008000100 */
[----:B------:R2:W1:Y:S01]  /*07e0*/  SYNCS.EXCH.64 URZ, [UR4+0x68], UR6 ;  /* 0x0000680604ff75b2 */ /* 0x0004620008000100 */
[----:B------:R2:W1:Y:S01]  /*07f0*/  SYNCS.EXCH.64 URZ, [UR4+0x50], UR8 ;  /* 0x0000500804ff75b2 */ /* 0x0004620008000100 */
[----:B------:R2:W1:Y:S01]  /*0800*/  SYNCS.EXCH.64 URZ, [UR4+0x70], UR6 ;  /* 0x0000700604ff75b2 */ /* 0x0004620008000100 */
[----:B------:R2:W1:Y:S01]  /*0810*/  SYNCS.EXCH.64 URZ, [UR4+0x58], UR8 ;  /* 0x0000580804ff75b2 */ /* 0x0004620008000100 */
[----:B------:R2:W1:Y:S02]  /*0820*/  SYNCS.EXCH.64 URZ, [UR4+0x78], UR6 ;  /* 0x0000780604ff75b2 */ /* 0x0004640008000100 */
[----:B--2---:R-:W-:Y:S01]  /*0830*/  NOP ;  /* 0x0000000000007918 */ /* 0x004fe20000000000 */
.L_x_10:
[----:B------:R-:W2:Y:S01]  /*0840*/  SHFL.IDX PT, R2, R81, RZ, 0x1f ;  /* 0x00001fff51027589 */ /* 0x000ea200000e0000 */
[----:B------:R-:W-:Y:S01]  /*0850*/  NOP ;  /* 0x0000000000007918 */ /* 0x000fe20000000000 */
[----:B--2---:R-:W-:-:S13]  /*0860*/  ISETP.NE.AND P0, PT, R2, 0x3, PT ;  /* 0x000000030200780c */ /* 0x004fda0003f05270 */
[----:B------:R-:W-:Y:S05]  /*0870*/  @P0 BRA `(.L_x_11) ;  /* 0x0000000000300947 */ /* 0x000fea0003800000 */
[----:B-1----:R-:W1:Y:S01]  /*0880*/  S2UR UR4, SR_CgaCtaId ;  /* 0x00000000000479c3 */ /* 0x002e620000008800 */
[----:B------:R-:W-:Y:S01]  /*0890*/  UMOV UR6, 0x400 ;  /* 0x0000040000067882 */ /* 0x000fe20000000000 */
[----:B------:R-:W-:Y:S01]  /*08a0*/  UMOV UR5, 0x20 ;  /* 0x0000002000057882 */ /* 0x000fe20000000000 */
[----:B------:R-:W-:Y:S01]  /*08b0*/  ELECT P0, URZ, PT ;  /* 0x0000000000ff782f */ /* 0x000fe20003800000 */
[----:B-1----:R-:W-:Y:S02]  /*08c0*/  ULEA UR6, UR4, UR6, 0x18 ;  /* 0x0000000604067291 */ /* 0x002fe4000f8ec0ff */
[----:B------:R-:W-:-:S04]  /*08d0*/  UIADD3 UR4, UPT, UPT, -UR5, 0x100000, URZ ;  /* 0x0010000005047890 */ /* 0x000fc8000fffe1ff */
[----:B------:R-:W-:Y:S02]  /*08e0*/  USHF.L.U32 UR5, UR4, 0xb, URZ ;  /* 0x0000000b04057899 */ /* 0x000fe400080006ff */
[----:B------:R-:W-:Y:S01]  /*08f0*/  USHF.L.U32 UR4, UR4, 0x1, URZ ;  /* 0x0000000104047899 */ /* 0x000fe200080006ff */
[----:B------:R-:W1:Y:S11]  /*0900*/  FENCE.VIEW.ASYNC.S ;  /* 0x00000000000073c6 */ /* 0x000e760000000000 */
[----:B-1----:R2:W1:Y:S01]  /*0910*/  SYNCS.EXCH.64 URZ, [UR6+0x80], UR4 ;  /* 0x0000800406ff75b2 */ /* 0x0024620008000100 */
[----:B------:R2:W1:Y:S02]  /*0920*/  SYNCS.EXCH.64 URZ, [UR6+0x88], UR4 ;  /* 0x0000880406ff75b2 */ /* 0x0004640008000100 */
[----:B--2---:R-:W-:Y:S01]  /*0930*/  NOP ;  /* 0x0000000000007918 */ /* 0x004fe20000000000 */
.L_x_11:
[----:B------:R-:W2:Y:S01]  /*0940*/  SHFL.IDX PT, R2, R81, RZ, 0x1f ;  /* 0x00001fff51027589 */ /* 0x000ea200000e0000 */
[----:B------:R-:W-:Y:S01]  /*0950*/  NOP ;  /* 0x0000000000007918 */ /* 0x000fe20000000000 */
[----:B--2---:R-:W-:-:S13]  /*0960*/  ISETP.NE.AND P0, PT, R2, 0x4, PT ;  /* 0x000000040200780c */ /* 0x004fda0003f05270 */
[----:B------:R-:W-:Y:S05]  /*0970*/  @P0 BRA `(.L_x_12) ;  /* 0x00000000004c0947 */ /* 0x000fea0003800000 */
[----:B-1----:R-:W1:Y:S01]  /*0980*/  S2UR UR6, SR_CgaCtaId ;  /* 0x00000000000679c3 */ /* 0x002e620000008800 */
[----:B------:R-:W-:Y:S01]  /*0990*/  UMOV UR4, 0x3a0 ;  /* 0x000003a000047882 */ /* 0x000fe20000000000 */
[----:B------:R-:W-:Y:S01]  /*09a0*/  UMOV UR5, 0x400 ;  /* 0x0000040000057882 */ /* 0x000fe20000000000 */
[----:B------:R-:W-:Y:S01]  /*09b0*/  USEL UR4, UR4, 0x320, UP3 ;  /* 0x0000032004047887 */ /* 0x000fe20009800000 */
[----:B------:R-:W-:Y:S01]  /*09c0*/  UMOV UR8, 0x1 ;  /* 0x0000000100087882 */ /* 0x000fe20000000000 */
[----:B------:R-:W-:Y:S01]  /*09d0*/  ELECT P0, URZ, PT ;  /* 0x0000000000ff782f */ /* 0x000fe20003800000 */
[----:B------:R-:W-:-:S04]  /*09e0*/  UIADD3 UR8, UPT, UPT, -UR8, 0x100000, URZ ;  /* 0x0010000008087890 */ /* 0x000fc8000fffe1ff */
[----:B------:R-:W-:Y:S02]  /*09f0*/  USHF.L.U32 UR9, UR8, 0xb, URZ ;  /* 0x0000000b08097899 */ /* 0x000fe400080006ff */
[----:B------:R-:W-:Y:S02]  /*0a00*/  USHF.L.U32 UR8, UR8, 0x1, URZ ;  /* 0x0000000108087899 */ /* 0x000fe400080006ff */
[----:B-1----:R-:W-:Y:S02]  /*0a10*/  ULEA UR6, UR6, UR5, 0x18 ;  /* 0x0000000506067291 */ /* 0x002fe4000f8ec0ff */
[----:B------:R-:W-:-:S04]  /*0a20*/  UIADD3 UR4, UPT, UPT, -UR4, 0x100000, URZ ;  /* 0x0010000004047890 */ /* 0x000fc8000fffe1ff */
[----:B------:R-:W-:Y:S02]  /*0a30*/  USHF.L.U32 UR5, UR4, 0xb, URZ ;  /* 0x0000000b04057899 */ /* 0x000fe400080006ff */
[----:B------:R-:W-:Y:S01]  /*0a40*/  USHF.L.U32 UR4, UR4, 0x1, URZ ;  /* 0x0000000104047899 */ /* 0x000fe200080006ff */
[----:B------:R-:W1:Y:S03]  /*0a50*/  FENCE.VIEW.ASYNC.S ;  /* 0x00000000000073c6 */ /* 0x000e660000000000 */
[----:B-1----:R2:W1:Y:S08]  /*0a60*/  SYNCS.EXCH.64 URZ, [UR6+0x90], UR8 ;  /* 0x0000900806ff75b2 */ /* 0x0024700008000100 */
[----:B------:R2:W1:Y:S01]  /*0a70*/  SYNCS.EXCH.64 URZ, [UR6+0xa0], UR4 ;  /* 0x0000a00406ff75b2 */ /* 0x0004620008000100 */
[----:B------:R2:W1:Y:S01]  /*0a80*/  SYNCS.EXCH.64 URZ, [UR6+0x98], UR8 ;  /* 0x0000980806ff75b2 */ /* 0x0004620008000100 */
[----:B------:R2:W1:Y:S02]  /*0a90*/  SYNCS.EXCH.64 URZ, [UR6+0xa8], UR4 ;  /* 0x0000a80406ff75b2 */ /* 0x0004640008000100 */
[----:B--2---:R-:W-:Y:S01]  /*0aa0*/  NOP ;  /* 0x0000000000007918 */ /* 0x004fe20000000000 */
.L_x_12:
        /* <DEDUP_REMOVED lines=26> */
.L_x_13:
[----:B------:R-:W2:Y:S01]  /*0c50*/  SHFL.IDX PT, R2, R81, RZ, 0x1f ;  /* 0x00001fff51027589 */ /* 0x000ea200000e0000 */
[----:B------:R-:W1:Y:S01]  /*0c60*/  S2UR UR47, SR_CgaCtaId ;  /* 0x00000000002f79c3 */ /* 0x000e620000008800 */
[----:B------:R-:W-:Y:S01]  /*0c70*/  NOP ;  /* 0x0000000000007918 */ /* 0x000fe20000000000 */
[----:B--2---:R-:W-:-:S13]  /*0c80*/  ISETP.NE.AND P0, PT, R2, 0x3, PT ;  /* 0x000000030200780c */ /* 0x004fda0003f05270 */
[----:B-1----:R-:W-:Y:S05]  /*0c90*/  @P0 BRA `(.L_x_14) ;  /* 0x0000000000340947 */ /* 0x002fea0003800000 */
[----:B------:R-:W-:Y:S01]  /*0ca0*/  UMOV UR4, 0x400 ;  /* 0x0000040000047882 */ /* 0x000fe20000000000 */
[----:B------:R-:W-:Y:S01]  /*0cb0*/  UMOV UR6, 0x20 ;  /* 0x0000002000067882 */ /* 0x000fe20000000000 */
[----:B------:R-:W-:Y:S02]  /*0cc0*/  ULEA UR4, UR47, UR4, 0x18 ;  /* 0x000000042f047291 */ /* 0x000fe4000f8ec0ff */
[----:B------:R-:W-:-:S04]  /*0cd0*/  UIADD3 UR6, UPT, UPT, -UR6, 0x100000, URZ ;  /* 0x0010000006067890 */ /* 0x000fc8000fffe1ff */
[----:B------:R-:W-:Y:S02]  /*0ce0*/  USHF.L.U32 UR7, UR6, 0xb, URZ ;  /* 0x0000000b06077899 */ /* 0x000fe400080006ff */
[----:B------:R-:W-:Y:S01]  /*0cf0*/  USHF.L.U32 UR6, UR6, 0x1, URZ ;  /* 0x0000000106067899 */ /* 0x000fe200080006ff */
[----:B------:R-:W-:Y:S01]  /*0d00*/  ELECT P0, URZ, PT ;  /* 0x0000000000ff782f */ /* 0x000fe20003800000 */
[----:B------:R-:W1:Y:S10]  /*0d10*/  FENCE.VIEW.ASYNC.S ;  /* 0x00000000000073c6 */ /* 0x000e740000000000 */
[----:B-1----:R1:W2:Y:S01]  /*0d20*/  SYNCS.EXCH.64 URZ, [UR4+0xf0], UR6 ;  /* 0x0000f00604ff75b2 */ /* 0x0022a20008000100 */
[----:B------:R1:W1:Y:S01]  /*0d30*/  SYNCS.EXCH.64 URZ, [UR4+0x100], UR6 ;  /* 0x0001000604ff75b2 */ /* 0x0002620008000100 */
[----:B------:R1:W1:Y:S01]  /*0d40*/  SYNCS.EXCH.64 URZ, [UR4+0xf8], UR6 ;  /* 0x0000f80604ff75b2 */ /* 0x0002620008000100 */
[----:B------:R1:W1:Y:S01]  /*0d50*/  SYNCS.EXCH.64 URZ, [UR4+0x108], UR6 ;  /* 0x0001080604ff75b2 */ /* 0x0002620008000100 */
[----:B------:R-:W-:Y:S01]  /*0d60*/  NOP ;  /* 0x0000000000007918 */ /* 0x000fe20000000000 */
.L_x_14:
[----:B-1----:R-:W1:Y:S01]  /*0d70*/  LDCU UR4, c[0x0][0x36c] ;  /* 0x00006d80ff0477ac */ /* 0x002e620008000800 */
[----:B------:R-:W-:Y:S01]  /*0d80*/  ISETP.NE.OR P3, PT, R0, 0x2, !P3 ;  /* 0x000000020000780c */ /* 0x000fe20005f65670 */
[----:B------:R-:W-:Y:S01]  /*0d90*/  NOP ;  /* 0x0000000000007918 */ /* 0x000fe20000000000 */
[----:B------:R-:W-:Y:S01]  /*0da0*/  LOP3.LUT R0, R94, 0x1f, RZ, 0xc0, !PT ;  /* 0x0000001f5e007812 */ /* 0x000fe200078ec0ff */
[----:B------:R-:W-:Y:S02]  /*0db0*/  UISETP.NE.AND UP4, UPT, UR17, URZ, UPT ;  /* 0x000000ff1100728c */ /* 0x000fe4000bf85270 */
[----:B-1----:R-:W-:-:S09]  /*0dc0*/  UISETP.EQ.U32.AND UP5, UPT, UR4, 0x1, UPT ;  /* 0x000000010400788c */ /* 0x002fd2000bfa2070 */
[----:B------:R-:W-:Y:S05]  /*0dd0*/  BRA.U !UP5, `(.L_x_15) ;  /* 0x000000010d087547 */ /* 0x000fea000b800000 */
[----:B--234-:R-:W-:Y:S01]  /*0de0*/  UCGABAR_ARV ;  /* 0x00000000000079c7 */ /* 0x01cfe20008000000 */
[----:B------:R-:W-:Y:S05]  /*0df0*/  BRA `(.L_x_16) ;  /* 0x0000000000047947 */ /* 0x000fea0003800000 */
.L_x_15:
[----:B--234-:R-:W-:Y:S01]  /*0e00*/  NOP ;  /* 0x0000000000007918 */ /* 0x01cfe20000000000 */
.L_x_16:
[----:B------:R-:W1:Y:S01]  /*0e10*/  S2UR UR7, SR_CTAID.X ;  /* 0x00000000000779c3 */ /* 0x000e620000002500 */
[----:B------:R-:W-:-:S05]  /*0e20*/  CS2R.32 R82, SR_CgaSize ;  /* 0x0000000000527805 */ /* 0x000fca0000008a00 */
[----:B------:R-:W-:-:S05]  /*0e30*/  IMAD R82, R82, -0xa0, RZ ;  /* 0xffffff6052527824 */ /* 0x000fca00078e02ff */
[----:B------:R-:W-:-:S14]  /*0e40*/  R2UR UR5, R82 ;  /* 0x00000000520572ca */ /* 0x000fdc00000e0000 */
[----:B------:R-:W2:Y:S01]  /*0e50*/  LDCU UR5, c[0x0][UR5+0x2b0] ;  /* 0x00005600050577ac */ /* 0x000ea20008000800 */
[----:B------:R-:W-:-:S05]  /*0e60*/  CS2R.32 R82, SR_CgaSize ;  /* 0x0000000000527805 */ /* 0x000fca0000008a00 */
[----:B------:R-:W-:-:S05]  /*0e70*/  IMAD R82, R82, -0xa0, RZ ;  /* 0xffffff6052527824 */ /* 0x000fca00078e02ff */
[----:B------:R-:W-:-:S14]  /*0e80*/  R2UR UR4, R82 ;  /* 0x00000000520472ca */ /* 0x000fdc00000e0000 */
[----:B------:R-:W3:Y:S01]  /*0e90*/  LDCU UR4, c[0x0][UR4+0x2b4] ;  /* 0x00005680040477ac */ /* 0x000ee20008000800 */
[----:B------:R-:W4:Y:S01]  /*0ea0*/  S2UR UR8, SR_CTAID.Y ;  /* 0x00000000000879c3 */ /* 0x000f220000002600 */
[----:B------:R-:W-:-:S05]  /*0eb0*/  CS2R.32 R82, SR_CgaSize ;  /* 0x0000000000527805 */ /* 0x000fca0000008a00 */
[----:B------:R-:W-:-:S05]  /*0ec0*/  IMAD R82, R82, -0xa0, RZ ;  /* 0xffffff6052527824 */ /* 0x000fca00078e02ff */
[----:B------:R-:W-:-:S14]  /*0ed0*/  R2UR UR9, R82 ;  /* 0x00000000520972ca */ /* 0x000fdc00000e0000 */
[----:B------:R-:W3:Y:S01]  /*0ee0*/  LDCU UR9, c[0x0][UR9+0x2a0] ;  /* 0x00005400090977ac */ /* 0x000ee20008000800 */
[----:B------:R-:W3:Y:S01]  /*0ef0*/  LDCU UR21, c[0x0][0xb24] ;  /* 0x00016480ff1577ac */ /* 0x000ee20008000800 */
[----:B------:R-:W1:Y:S01]  /*0f00*/  S2UR UR36, SR_CTAID.Z ;  /* 0x00000000002479c3 */ /* 0x000e620000002700 */
[----:B------:R-:W-:-:S05]  /*0f10*/  CS2R.32 R82, SR_CgaSize ;  /* 0x0000000000527805 */ /* 0x000fca0000008a00 */
[----:B------:R-:W-:-:S05]  /*0f20*/  IMAD R82, R82, -0xa0, RZ ;  /* 0xffffff6052527824 */ /* 0x000fca00078e02ff */
[----:B------:R-:W-:-:S14]  /*0f30*/  R2UR UR63, R82 ;  /* 0x00000000523f72ca */ /* 0x000fdc00000e0000 */
[----:B------:R-:W3:Y:S01]  /*0f40*/  LDCU UR63, c[0x0][UR63+0x2a4] ;  /* 0x000054803f3f77ac */ /* 0x000ee20008000800 */
[----:B------:R-:W3:Y:S01]  /*0f50*/  LDCU UR42, c[0x0][0xb24] ;  /* 0x00016480ff2a77ac */ /* 0x000ee20008000800 */
[----:B-1----:R-:W-:Y:S01]  /*0f60*/  I2FP.F32.U32 R3, UR7 ;  /* 0x0000000700037c45 */ /* 0x002fe20008201000 */
[----:B------:R-:W1:Y:S04]  /*0f70*/  LDCU UR28, c[0x0][0xb30] ;  /* 0x00016600ff1c77ac */ /* 0x000e680008000800 */
[----:B--2---:R-:W-:Y:S01]  /*0f80*/  FMUL R3, R3, UR5 ;  /* 0x0000000503037c20 */ /* 0x004fe20008400000 */
[----:B------:R-:W-:Y:S01]  /*0f90*/  USHF.L.U32 UR26, UR47, 0xb, URZ ;  /* 0x0000000b2f1a7899 */ /* 0x000fe200080006ff */
[----:B----4-:R-:W-:Y:S01]  /*0fa0*/  I2FP.F32.U32 R2, UR8 ;  /* 0x0000000800027c45 */ /* 0x010fe20008201000 */
[----:B---3--:R-:W-:-:S03]  /*0fb0*/  UISETP.GE.AND UP2, UPT, UR21, 0x1, UPT ;  /* 0x000000011500788c */ /* 0x008fc6000bf46270 */
[----:B------:R-:W2:Y:S01]  /*0fc0*/  F2I.U32.TRUNC.NTZ R3, R3 ;  /* 0x0000000300037305 */ /* 0x000ea2000020f000 */
[----:B------:R-:W-:Y:S01]  /*0fd0*/  UMOV UR16, UR7 ;  /* 0x0000000700107c82 */ /* 0x000fe20008000000 */
[----:B------:R-:W-:Y:S01]  /*0fe0*/  FMUL R2, R2, UR4 ;  /* 0x0000000402027c20 */ /* 0x000fe20008400000 */
[----:B------:R-:W-:-:S05]  /*0ff0*/  UMOV UR20, UR8 ;  /* 0x0000000800147c82 */ /* 0x000fca0008000000 */
[----:B------:R-:W3:Y:S01]  /*1000*/  F2I.U32.TRUNC.NTZ R2, R2 ;  /* 0x0000000200027305 */ /* 0x000ee2000020f000 */
[----:B--2---:R-:W-:Y:S02]  /*1010*/  R2UR UR4, R3 ;  /* 0x00000000030472ca */ /* 0x004fe400000e0000 */
[----:B---3--:R-:W-:Y:S02]  /*1020*/  R2UR UR6, R2 ;  /* 0x00000000020672ca */ /* 0x008fe400000e0000 */
[----:B------:R-:W-:-:S09]  /*1030*/  PRMT R2, RZ, 0x7610, R2 ;  /* 0x00007610ff027816 */ /* 0x000fd20000000002 */
[----:B------:R-:W-:-:S04]  /*1040*/  UIADD3 UR5, UPT, UPT, -UR4, URZ, URZ ;  /* 0x000000ff04057290 */ /* 0x000fc8000fffe1ff */
[----:B------:R-:W-:Y:S02]  /*1050*/  UIMAD UR5, UR9, UR5, UR7 ;  /* 0x00000005090572a4 */ /* 0x000fe4000f8e0207 */
[----:B------:R-:W-:-:S04]  /*1060*/  UIADD3 UR4, UPT, UPT, -UR6, URZ, URZ ;  /* 0x000000ff06047290 */ /* 0x000fc8000fffe1ff */
[----:B------:R-:W-:Y:S01]  /*1070*/  IMAD.U32 R82, RZ, RZ, UR5 ;  /* 0x00000005ff527e24 */ /* 0x000fe2000f8e00ff */
[----:B------:R-:W-:Y:S01]  /*1080*/  UIMAD UR63, UR63, UR4, UR8 ;  /* 0x000000043f3f72a4 */ /* 0x000fe2000f8e0208 */
[----:B-1----:R-:W-:Y:S11]  /*1090*/  BRA.U UP4, `(.L_x_17) ;  /* 0x0000000104447547 */ /* 0x002ff6000b800000 */
[----:B------:R-:W-:Y:S01]  /*10a0*/  R2UR UR6, R82 ;  /* 0x00000000520672ca */ /* 0x000fe200000e0000 */
[----:B------:R-:W-:Y:S02]  /*10b0*/  UISETP.NE.AND UP0, UPT, UR63, URZ, UPT ;  /* 0x000000ff3f00728c */ /* 0x000fe4000bf05270 */
[----:B------:R-:W-:-:S04]  /*10c0*/  UISETP.NE.AND UP1, UPT, UR63, 0x1, UPT ;  /* 0x000000013f00788c */ /* 0x000fc8000bf25270 */
[----:B------:R-:W-:Y:S02]  /*10d0*/  USEL UR5, URZ, 0x2, UP1 ;  /* 0x00000002ff057887 */ /* 0x000fe40008800000 */
[----:B------:R-:W-:-:S04]  /*10e0*/  UISETP.NE.AND UP1, UPT, UR63, 0x3, UPT ;  /* 0x000000033f00788c */ /* 0x000fc8000bf25270 */
[----:B------:R-:W-:-:S04]  /*10f0*/  UISETP.EQ.OR UP0, UPT, UR6, URZ, !UP0 ;  /* 0x000000ff0600728c */ /* 0x000fc8000c702670 */
[----:B------:R-:W-:Y:S02]  /*1100*/  USEL UR8, URZ, 0x1, !UP0 ;  /* 0x00000001ff087887 */ /* 0x000fe4000c000000 */
[----:B------:R-:W-:-:S04]  /*1110*/  UISETP.NE.AND UP0, UPT, UR63, 0x2, UPT ;  /* 0x000000023f00788c */ /* 0x000fc8000bf05270 */
[----:B------:R-:W-:Y:S02]  /*1120*/  USEL UR4, URZ, 0x4, UP0 ;  /* 0x00000004ff047887 */ /* 0x000fe40008000000 */
[----:B------:R-:W-:Y:S02]  /*1130*/  UISETP.NE.AND UP0, UPT, UR6, URZ, UPT ;  /* 0x000000ff0600728c */ /* 0x000fe4000bf05270 */
[----:B------:R-:W-:Y:S02]  /*1140*/  USEL UR6, URZ, 0x8, UP1 ;  /* 0x00000008ff067887 */ /* 0x000fe40008800000 */
[----:B------:R-:W-:Y:S02]  /*1150*/  USEL UR7, UR5, 0x2, UP0 ;  /* 0x0000000205077887 */ /* 0x000fe40008000000 */
[----:B------:R-:W-:Y:S02]  /*1160*/  USEL UR4, UR4, 0x4, UP0 ;  /* 0x0000000404047887 */ /* 0x000fe40008000000 */
[----:B------:R-:W-:-:S02]  /*1170*/  USEL UR5, UR6, 0x8, UP0 ;  /* 0x0000000806057887 */ /* 0x000fc40008000000 */
[----:B------:R-:W-:-:S04]  /*1180*/  UIADD3 UR4, UPT, UPT, UR4, UR7, UR8 ;  /* 0x0000000704047290 */ /* 0x000fc8000fffe008 */
[----:B------:R-:W-:-:S06]  /*1190*/  UIADD3 UR4, UPT, UPT, UR4, UR5, URZ ;  /* 0x0000000504047290 */ /* 0x000fcc000fffe0ff */
[----:B------:R-:W-:Y:S02]  /*11a0*/  MOV R2, UR4 ;  /* 0x0000000400027c02 */ /* 0x000fe40008000f00 */
.L_x_17:
[----:B------:R-:W-:Y:S05]  /*11b0*/  BRA.U !UP2, `(.L_x_18) ;  /* 0x000000010ad47547 */ /* 0x000fea000b800000 */
[----:B------:R-:W1:Y:S01]  /*11c0*/  LDCU.128 UR12, c[0x0][0xb10] ;  /* 0x00016200ff0c77ac */ /* 0x000e620008000c00 */
[----:B------:R-:W2:Y:S01]  /*11d0*/  LDCU UR6, c[0x0][0x370] ;  /* 0x00006e00ff0677ac */ /* 0x000ea20008000800 */
[----:B------:R-:W3:Y:S01]  /*11e0*/  LDCU UR5, c[0x0][0x374] ;  /* 0x00006e80ff0577ac */ /* 0x000ee20008000800 */
[----:B------:R-:W4:Y:S01]  /*11f0*/  LDCU UR27, c[0x0][0xb0c] ;  /* 0x00016180ff1b77ac */ /* 0x000f220008000800 */
[----:B------:R-:W4:Y:S01]  /*1200*/  LDCU UR4, c[0x0][0xb20] ;  /* 0x00016400ff0477ac */ /* 0x000f220008000800 */
[----:B------:R-:W4:Y:S01]  /*1210*/  LDCU.64 UR8, c[0x0][0xb28] ;  /* 0x00016500ff0877ac */ /* 0x000f220008000a00 */
[----:B-1----:R-:W-:Y:S02]  /*1220*/  UISETP.NE.AND UP0, UPT, UR14, 0x1, UPT ;  /* 0x000000010e00788c */ /* 0x002fe4000bf05270 */
[----:B---3--:R-:W-:Y:S02]  /*1230*/  UIMAD.WIDE.U32 UR10, UR5, UR15, URZ ;  /* 0x0000000f050a72a5 */ /* 0x008fe4000f8e00ff */
[----:B--2---:R-:W-:-:S02]  /*1240*/  UIMAD.WIDE.U32 UR22, UR6, UR12, URZ ;  /* 0x0000000c061672a5 */ /* 0x004fc4000f8e00ff */
[----:B----4-:R-:W-:Y:S02]  /*1250*/  UISETP.NE.AND UP1, UPT, UR27, 0x1, UPT ;  /* 0x000000011b00788c */ /* 0x010fe4000bf25270 */
[----:B------:R-:W-:Y:S01]  /*1260*/  UISETP.NE.AND UP2, UPT, UR21, 0x1, UPT ;  /* 0x000000011500788c */ /* 0x000fe2000bf45270 */
[----:B------:R-:W-:Y:S02]  /*1270*/  UMOV UR10, UR11 ;  /* 0x0000000b000a7c82 */ /* 0x000fe40008000000 */
[----:B------:R-:W-:Y:S01]  /*1280*/  UMOV UR22, UR23 ;  /* 0x0000001700167c82 */ /* 0x000fe20008000000 */
[----:B------:R-:W-:Y:S02]  /*1290*/  @UP0 USHF.R.U32.HI UR5, URZ, UR4, UR10 ;  /* 0x00000004ff050299 */ /* 0x000fe4000801160a */
[----:B------:R-:W-:Y:S02]  /*12a0*/  UIMAD.WIDE.U32 UR24, UR20, UR15, URZ ;  /* 0x0000000f141872a5 */ /* 0x000fe4000f8e00ff */
[----:B------:R-:W-:-:S02]  /*12b0*/  UIMAD.WIDE.U32 UR10, UR5, UR8, URZ ;  /* 0x00000008050a72a5 */ /* 0x000fc4000f8e00ff */
[----:B------:R-:W-:Y:S02]  /*12c0*/  @UP1 USHF.R.U32.HI UR6, URZ, UR13, UR22 ;  /* 0x0000000dff061299 */ /* 0x000fe40008011616 */
[----:B------:R-:W-:Y:S02]  /*12d0*/  UIMAD.WIDE.U32 UR18, UR16, UR12, URZ ;  /* 0x0000000c101272a5 */ /* 0x000fe4000f8e00ff */
[----:B------:R-:W-:Y:S01]  /*12e0*/  UIMAD.WIDE.U32 UR22, UR6, UR8, URZ ;  /* 0x00000008061672a5 */ /* 0x000fe2000f8e00ff */
[----:B------:R-:W-:Y:S01]  /*12f0*/  UMOV UR24, UR25 ;  /* 0x0000001900187c82 */ /* 0x000fe20008000000 */
[----:B------:R-:W-:Y:S01]  /*1300*/  UMOV UR10, UR11 ;  /* 0x0000000b000a7c82 */ /* 0x000fe20008000000 */
[----:B------:R-:W-:Y:S02]  /*1310*/  USHF.R.U32.HI UR24, URZ, UR4, UR24 ;  /* 0x00000004ff187299 */ /* 0x000fe40008011618 */
[----:B------:R-:W-:Y:S02]  /*1320*/  @UP2 USHF.R.U32.HI UR5, URZ, UR9, UR10 ;  /* 0x00000009ff052299 */ /* 0x000fe4000801160a */
[----:B------:R-:W-:Y:S01]  /*1330*/  UMOV UR7, UR23 ;  /* 0x0000001700077c82 */ /* 0x000fe20008000000 */
[----:B------:R-:W-:Y:S01]  /*1340*/  UMOV UR18, UR19 ;  /* 0x0000001300127c82 */ /* 0x000fe20008000000 */
[----:B------:R-:W-:-:S02]  /*1350*/  @UP2 USHF.R.U32.HI UR6, URZ, UR9, UR7 ;  /* 0x00000009ff062299 */ /* 0x000fc40008011607 */
[----:B------:R-:W-:Y:S02]  /*1360*/  USHF.R.U32.HI UR13, URZ, UR13, UR18 ;  /* 0x0000000dff0d7299 */ /* 0x000fe40008011612 */
[----:B------:R-:W-:Y:S02]  /*1370*/  USEL UR4, UR20, UR24, !UP0 ;  /* 0x0000001814047287 */ /* 0x000fe4000c000000 */
[----:B------:R-:W-:Y:S02]  /*1380*/  UIMAD UR7, UR5, UR21, URZ ;  /* 0x00000015050772a4 */ /* 0x000fe4000f8e02ff */
[----:B------:R-:W-:Y:S02]  /*1390*/  USEL UR5, UR16, UR13, !UP1 ;  /* 0x0000000d10057287 */ /* 0x000fe4000c800000 */
[----:B------:R-:W-:Y:S02]  /*13a0*/  UIMAD UR12, UR6, UR21, URZ ;  /* 0x00000015060c72a4 */ /* 0x000fe4000f8e02ff */
[----:B------:R-:W-:-:S02]  /*13b0*/  UISETP.GE.AND UP0, UPT, UR4, UR7, UPT ;  /* 0x000000070400728c */ /* 0x000fc4000bf06270 */
[----:B------:R-:W-:Y:S02]  /*13c0*/  UIMAD.WIDE.U32 UR10, UR4, UR8, URZ ;  /* 0x00000008040a72a5 */ /* 0x000fe4000f8e00ff */
[----:B------:R-:W-:Y:S02]  /*13d0*/  UISETP.GE.OR UP0, UPT, UR5, UR12, UP0 ;  /* 0x0000000c0500728c */ /* 0x000fe40008706670 */
[----:B------:R-:W-:Y:S02]  /*13e0*/  UIMAD.WIDE.U32 UR12, UR5, UR8, URZ ;  /* 0x00000008050c72a5 */ /* 0x000fe4000f8e00ff */
[----:B------:R-:W-:Y:S01]  /*13f0*/  UIADD3 UR10, UPT, UPT, -UR4, URZ, URZ ;  /* 0x000000ff040a7290 */ /* 0x000fe2000fffe1ff */
[----:B------:R-:W-:Y:S01]  /*1400*/  UMOV UR8, UR11 ;  /* 0x0000000b00087c82 */ /* 0x000fe20008000000 */
[----:B------:R-:W-:Y:S02]  /*1410*/  UIADD3 UR11, UPT, UPT, -UR5, URZ, URZ ;  /* 0x000000ff050b7290 */ /* 0x000fe4000fffe1ff */
[----:B------:R-:W-:-:S03]  /*1420*/  USHF.R.U32.HI UR8, URZ, UR9, UR8 ;  /* 0x00000009ff087299 */ /* 0x000fc60008011608 */
[----:B------:R-:W-:Y:S01]  /*1430*/  @!UP0 UMOV UR7, UR13 ;  /* 0x0000000d00078c82 */ /* 0x000fe20008000000 */
[----:B------:R-:W-:Y:S02]  /*1440*/  UIMAD UR20, UR14, UR10, UR20 ;  /* 0x0000000a0e1472a4 */ /* 0x000fe4000f8e0214 */
[----:B------:R-:W-:Y:S02]  /*1450*/  USEL UR8, UR4, UR8, !UP2 ;  /* 0x0000000804087287 */ /* 0x000fe4000d000000 */
[----:B------:R-:W-:Y:S02]  /*1460*/  @!UP0 USHF.R.U32.HI UR7, URZ, UR9, UR7 ;  /* 0x00000009ff078299 */ /* 0x000fe40008011607 */
[----:B------:R-:W-:Y:S02]  /*1470*/  UIADD3 UR9, UPT, UPT, -UR8, URZ, URZ ;  /* 0x000000ff08097290 */ /* 0x000fe4000fffe1ff */
[----:B------:R-:W-:Y:S02]  /*1480*/  @!UP0 USEL UR7, UR5, UR7, !UP2 ;  /* 0x0000000705078287 */ /* 0x000fe4000d000000 */
[----:B------:R-:W-:-:S02]  /*1490*/  UIMAD UR9, UR21, UR9, UR4 ;  /* 0x00000009150972a4 */ /* 0x000fc4000f8e0204 */
[----:B------:R-:W-:Y:S02]  /*14a0*/  @!UP0 UIADD3 UR8, UPT, UPT, UR8, -UR7, URZ ;  /* 0x8000000708088290 */ /* 0x000fe4000fffe0ff */
[----:B------:R-:W-:Y:S02]  /*14b0*/  @!UP0 UIMAD UR6, UR9, UR6, UR7 ;  /* 0x00000006090682a4 */ /* 0x000fe4000f8e0207 */
[----:B------:R-:W-:Y:S02]  /*14c0*/  @!UP0 UIMAD UR4, UR8, UR21, UR5 ;  /* 0x00000015080482a4 */ /* 0x000fe4000f8e0205 */
[----:B------:R-:W-:Y:S02]  /*14d0*/  UIMAD UR16, UR27, UR11, UR16 ;  /* 0x0000000b1b1072a4 */ /* 0x000fe4000f8e0210 */
[----:B------:R-:W-:Y:S01]  /*14e0*/  UIMAD UR20, UR4, UR14, UR20 ;  /* 0x0000000e041472a4 */ /* 0x000fe2000f8e0214 */
[----:B------:R-:W-:Y:S02]  /*14f0*/  @!UP0 UMOV UR5, UR6 ;  /* 0x0000000600058c82 */ /* 0x000fe40008000000 */
[----:B------:R-:W-:-:S12]  /*1500*/  UIMAD UR16, UR5, UR27, UR16 ;  /* 0x0000001b051072a4 */ /* 0x000fd8000f8e0210 */
.L_x_18:
[----:B------:R-:W-:Y:S02]  /*1510*/  UISETP.NE.AND UP1, UPT, UR28, 0x1, UPT ;  /* 0x000000011c00788c */ /* 0x000fe4000bf25270 */
[----:B------:R-:W-:Y:S02]  /*1520*/  UISETP.NE.AND UP0, UPT, UR17, 0x2, UPT ;  /* 0x000000021100788c */ /* 0x000fe4000bf05270 */
[----:B------:R-:W-:-:S05]  /*1530*/  ULOP3.LUT UR21, UR26, 0x1800, URZ, 0xc0, !UPT ;  /* 0x000018001a157892 */ /* 0x000fca000f8ec0ff */
[----:B------:R-:W-:Y:S07]  /*1540*/  BRA.U UP1, `(.L_x_19) ;  /* 0x0000000101447547 */ /* 0x000fee000b800000 */
[----:B------:R-:W1:Y:S01]  /*1550*/  LDCU.128 UR8, c[0x0][0xb10] ;  /* 0x00016200ff0877ac */ /* 0x000e620008000c00 */
[----:B------:R-:W2:Y:S01]  /*1560*/  LDCU UR12, c[0x0][0xb0c] ;  /* 0x00016180ff0c77ac */ /* 0x000ea20008000800 */
[----:B------:R-:W3:Y:S01]  /*1570*/  LDCU UR13, c[0x0][0xb20] ;  /* 0x00016400ff0d77ac */ /* 0x000ee20008000800 */
[----:B-1----:R-:W-:Y:S02]  /*1580*/  UIMAD.WIDE.U32 UR6, UR16, UR8, URZ ;  /* 0x00000008100672a5 */ /* 0x002fe4000f8e00ff */
[----:B------:R-:W-:Y:S02]  /*1590*/  UIMAD.WIDE.U32 UR4, UR20, UR11, URZ ;  /* 0x0000000b140472a5 */ /* 0x000fe4000f8e00ff */
[----:B--2---:R-:W-:Y:S02]  /*15a0*/  UISETP.NE.AND UP2, UPT, UR12, 0x1, UPT ;  /* 0x000000010c00788c */ /* 0x004fe4000bf45270 */
[----:B------:R-:W-:Y:S01]  /*15b0*/  UISETP.NE.AND UP1, UPT, UR10, 0x1, UPT ;  /* 0x000000010a00788c */ /* 0x000fe2000bf25270 */
[----:B------:R-:W-:-:S02]  /*15c0*/  UMOV UR6, UR7 ;  /* 0x0000000700067c82 */ /* 0x000fc40008000000 */
[----:B------:R-:W-:Y:S01]  /*15d0*/  UMOV UR4, UR5 ;  /* 0x0000000500047c82 */ /* 0x000fe20008000000 */
[----:B------:R-:W-:Y:S02]  /*15e0*/  USHF.R.U32.HI UR6, URZ, UR9, UR6 ;  /* 0x00000009ff067299 */ /* 0x000fe40008011606 */
[----:B---3--:R-:W-:Y:S02]  /*15f0*/  USHF.R.U32.HI UR4, URZ, UR13, UR4 ;  /* 0x0000000dff047299 */ /* 0x008fe40008011604 */
[----:B------:R-:W-:Y:S02]  /*1600*/  USEL UR5, UR16, UR6, !UP2 ;  /* 0x0000000610057287 */ /* 0x000fe4000d000000 */
[----:B------:R-:W-:-:S04]  /*1610*/  USEL UR4, UR20, UR4, !UP1 ;  /* 0x0000000414047287 */ /* 0x000fc8000c800000 */
[----:B------:R-:W-:Y:S02]  /*1620*/  UIADD3 UR6, UPT, UPT, UR5, -UR4, URZ ;  /* 0x8000000405067290 */ /* 0x000fe4000fffe0ff */
[----:B------:R-:W-:Y:S02]  /*1630*/  UIADD3 UR4, UPT, UPT, -UR5, UR4, URZ ;  /* 0x0000000405047290 */ /* 0x000fe4000fffe1ff */
[----:B------:R-:W-:Y:S02]  /*1640*/  UIMAD UR20, UR6, UR10, UR20 ;  /* 0x0000000a061472a4 */ /* 0x000fe4000f8e0214 */
[----:B------:R-:W-:-:S12]  /*1650*/  UIMAD UR16, UR4, UR12, UR16 ;  /* 0x0000000c041072a4 */ /* 0x000fd8000f8e0210 */
.L_x_19:
[----:B------:R-:W-:Y:S05]  /*1660*/  BRA.U !UP5, `(.L_x_20) ;  /* 0x000000010d0c7547 */ /* 0x000fea000b800000 */
[----:B------:R-:W-:Y:S01]  /*1670*/  UCGABAR_WAIT ;  /* 0x0000000000007dc7 */ /* 0x000fe20008000000 */
[----:B------:R-:W-:Y:S01]  /*1680*/  CCTL.IVALL ;  /* 0x00000000ff00798f */ /* 0x000fe20002000000 */
[----:B------:R-:W-:Y:S05]  /*1690*/  BRA `(.L_x_21) ;  /* 0x0000000000047947 */ /* 0x000fea0003800000 */
.L_x_20:
[----:B------:R-:W-:Y:S06]  /*16a0*/  BAR.SYNC.DEFER_BLOCKING 0x0 ;  /* 0x0000000000007b1d */ /* 0x000fec0000010000 */
.L_x_21:
[----:B------:R-:W-:Y:S05]  /*16b0*/  BRA.U UP0, `(.L_x_22) ;  /* 0x0000001100c07547 */ /* 0x000fea000b800000 */
[----:B------:R-:W1:Y:S01]  /*16c0*/  LDCU UR6, c[0x0][0x38c] ;  /* 0x00007180ff0677ac */ /* 0x000e620008000800 */
[----:B------:R-:W-:Y:S01]  /*16d0*/  PLOP3.LUT P1, PT, PT, PT, UP3, 0x80, 0x8 ;  /* 0x000000000008781c */ /* 0x000fe20003f2f038 */
[----:B------:R-:W-:Y:S01]  /*16e0*/  IMAD.MOV.U32 R12, RZ, RZ, 0x1 ;  /* 0x00000001ff0c7424 */ /* 0x000fe200078e00ff */
[----:B------:R-:W-:Y:S01]  /*16f0*/  ISETP.EQ.OR P2, PT, R0, RZ, P3 ;  /* 0x000000ff0000720c */ /* 0x000fe20001f42670 */
[----:B------:R-:W-:Y:S01]  /*1700*/  UISETP.NE.AND UP1, UPT, UR17, URZ, UPT ;  /* 0x000000ff1100728c */ /* 0x000fe2000bf25270 */
[----:B------:R-:W-:Y:S02]  /*1710*/  PLOP3.LUT P1, PT, P1, PT, PT, 0x8, 0x80 ;  /* 0x000000000080781c */ /* 0x000fe40000f2e170 */
[----:B------:R-:W-:Y:S01]  /*1720*/  CS2R R10, SRZ ;  /* 0x00000000000a7805 */ /* 0x000fe2000001ff00 */
[----:B------:R-:W-:Y:S01]  /*1730*/  IMAD.MOV.U32 R9, RZ, RZ, RZ ;  /* 0x000000ffff097224 */ /* 0x000fe200078e00ff */
[----:B------:R-:W2:Y:S01]  /*1740*/  LDCU UR39, c[0x0][0x370] ;  /* 0x00006e00ff2777ac */ /* 0x000ea20008000800 */
[----:B------:R-:W-:Y:S01]  /*1750*/  IMAD.MOV.U32 R8, RZ, RZ, 0x1 ;  /* 0x00000001ff087424 */ /* 0x000fe200078e00ff */
[----:B------:R-:W-:Y:S01]  /*1760*/  USEL UR25, UR43, 0x2, UP1 ;  /* 0x000000022b197887 */ /* 0x000fe20008800000 */
[----:B------:R-:W3:Y:S01]  /*1770*/  LDCU.64 UR28, c[0x0][0x348] ;  /* 0x00006900ff1c77ac */ /* 0x000ee20008000a00 */
[----:B-1----:R-:W-:-:S02]  /*1780*/  UIADD3 UR5, UPT, UPT, UR6, 0x3f, URZ ;  /* 0x0000003f06057890 */ /* 0x002fc4000fffe0ff */
[----:B------:R-:W-:Y:S02]  /*1790*/  USHF.R.U32.HI UR44, URZ, 0x6, UR21 ;  /* 0x00000006ff2c7899 */ /* 0x000fe40008011615 */
[----:B------:R-:W-:Y:S02]  /*17a0*/  USHF.R.S32.HI UR4, URZ, 0x1f, UR5 ;  /* 0x0000001fff047899 */ /* 0x000fe40008011405 */
[----:B------:R-:W-:Y:S02]  /*17b0*/  UIADD3 UR45, UPT, UPT, UR6, 0x7e, URZ ;  /* 0x0000007e062d7890 */ /* 0x000fe4000fffe0ff */
[----:B------:R-:W-:Y:S01]  /*17c0*/  ULEA.HI UR4, UR4, UR5, URZ, 0x6 ;  /* 0x0000000504047291 */ /* 0x000fe2000f8f30ff */
[----:B------:R-:W1:Y:S03]  /*17d0*/  LDCU UR38, c[0x0][0x374] ;  /* 0x00006e80ff2677ac */ /* 0x000e660008000800 */
[----:B------:R-:W-:-:S02]  /*17e0*/  USHF.R.S32.HI UR41, URZ, 0x6, UR4 ;  /* 0x00000006ff297899 */ /* 0x000fc40008011404 */
[----:B------:R-:W-:Y:S02]  /*17f0*/  UIADD3 UR4, UPT, UPT, UR6, -0x1, URZ ;  /* 0xffffffff06047890 */ /* 0x000fe4000fffe0ff */
[----:B------:R-:W-:Y:S02]  /*1800*/  UISETP.LT.U32.AND UP0, UPT, UR41, 0x4, UPT ;  /* 0x000000042900788c */ /* 0x000fe4000bf01070 */
[----:B------:R-:W-:Y:S02]  /*1810*/  UISETP.GE.U32.AND UP2, UPT, UR4, -0x7f, UPT ;  /* 0xffffff810400788c */ /* 0x000fe4000bf46070 */
[----:B------:R-:W-:Y:S01]  /*1820*/  USEL UR40, UR41, 0x4, UP0 ;  /* 0x0000000429287887 */ /* 0x000fe20008000000 */
[----:B------:R-:W-:-:S03]  /*1830*/  UMOV UR5, URZ ;  /* 0x000000ff00057c82 */ /* 0x000fc60008000000 */
[----:B------:R-:W-:Y:S02]  /*1840*/  UIADD3 UR24, UPT, UPT, UR40, -0x1, URZ ;  /* 0xffffffff28187890 */ /* 0x000fe4000fffe0ff */
[----:B------:R-:W-:-:S03]  /*1850*/  UIADD3 UR43, UPT, UPT, UR41, -UR40, URZ ;  /* 0x80000028292b7290 */ /* 0x000fc6000fffe0ff */
[----:B------:R-:W-:-:S04]  /*1860*/  @UP2 UIADD3 UR24, UPT, UPT, UR40, URZ, URZ ;  /* 0x000000ff28182290 */ /* 0x000fc8000fffe0ff */
[----:B-123--:R-:W-:-:S12]  /*1870*/  UIADD3 UR24, UPT, UPT, UR24, 0x1, URZ ;  /* 0x0000000118187890 */ /* 0x00efd8000fffe0ff */
.L_x_42:
[----:B------:R-:W-:Y:S01]  /*1880*/  UISETP.NE.AND UP0, UPT, UR47, URZ, UPT ;  /* 0x000000ff2f00728c */ /* 0x000fe2000bf05270 */
[----:B-1----:R-:W1:Y:S08]  /*1890*/  S2UR UR47, SR_CgaCtaId ;  /* 0x00000000002f79c3 */ /* 0x002e700000008800 */
[----:B------:R-:W-:Y:S05]  /*18a0*/  BRA.U UP0, `(.L_x_23) ;  /* 0x0000000100347547 */ /* 0x000fea000b800000 */
[----:B------:R-:W2:Y:S01]  /*18b0*/  S2R R0, SR_CgaCtaId ;  /* 0x0000000000007919 */ /* 0x000ea20000008800 */
[----:B------:R-:W-:Y:S02]  /*18c0*/  MOV R3, 0x400 ;  /* 0x0000040000037802 */ /* 0x000fe40000000f00 */
[----:B------:R-:W-:Y:S02]  /*18d0*/  SHF.L.U32 R2, R8, 0x1f, RZ ;  /* 0x0000001f08027819 */ /* 0x000fe400000006ff */
[----:B--2---:R-:W-:-:S05]  /*18e0*/  LEA R0, R0, R3, 0x18 ;  /* 0x0000000300007211 */ /* 0x004fca00078ec0ff */
[----:B------:R-:W-:-:S04]  /*18f0*/  IMAD R3, R9, 0x8, R0 ;  /* 0x0000000809037824 */ /* 0x000fc800078e0200 */
[----:B------:R-:W2:Y:S02]  /*1900*/  SYNCS.PHASECHK.TRANS64.TRYWAIT P0, [R3+URZ+0x100], R2 ;  /* 0x00010002030075a7 */ /* 0x000ea400080011ff */
[----:B--2---:R-:W-:Y:S05]  /*1910*/  @!P0 BRA `(.L_x_24) ;  /* 0x0000007800cc8947 */ /* 0x004fea0003800000 */
.L_x_138:
[----:B------:R-:W-:Y:S01]  /*1920*/  VIADD R9, R9, 0x1 ;  /* 0x0000000109097836 */ /* 0x000fe20000000000 */
[----:B------:R2:W-:Y:S04]  /*1930*/  SYNCS.ARRIVE.TRANS64.A1T0 RZ, [R3+URZ+0xf0], RZ ;  /* 0x0000f0ff03ff79a7 */ /* 0x0005e800081000ff */
[----:B------:R-:W-:-:S04]  /*1940*/  ISETP.NE.AND P0, PT, R9, 0x2, PT ;  /* 0x000000020900780c */ /* 0x000fc80003f05270 */
[----:B------:R-:W-:Y:S02]  /*1950*/  SEL R9, R9, RZ, P0 ;  /* 0x000000ff09097207 */ /* 0x000fe40000000000 */
[----:B--2---:R-:W-:-:S04]  /*1960*/  SEL R3, RZ, 0x1, P0 ;  /* 0x00000001ff037807 */ /* 0x004fc80000000000 */
[----:B------:R-:W-:-:S07]  /*1970*/  LOP3.LUT R8, R8, R3, RZ, 0x3c, !PT ;  /* 0x0000000308087212 */ /* 0x000fce00078e3cff */
.L_x_23:
[----:B------:R-:W-:Y:S01]  /*1980*/  UMOV UR6, 0x400 ;  /* 0x0000040000067882 */ /* 0x000fe20000000000 */
[----:B------:R-:W-:Y:S01]  /*1990*/  SHF.L.U32 R0, R12, 0x1f, RZ ;  /* 0x0000001f0c007819 */ /* 0x000fe200000006ff */
[----:B-1----:R-:W-:Y:S02]  /*19a0*/  ULEA UR6, UR47, UR6, 0x18 ;  /* 0x000000062f067291 */ /* 0x002fe4000f8ec0ff */
[----:B------:R-:W-:Y:S02]  /*19b0*/  UISETP.GE.U32.AND UP0, UPT, UR45, 0x7f, UPT ;  /* 0x0000007f2d00788c */ /* 0x000fe4000bf06070 */
[----:B------:R-:W-:Y:S02]  /*19c0*/  ULEA UR4, UR5, UR6, 0x3 ;  /* 0x0000000605047291 */ /* 0x000fe4000f8e18ff */
[----:B------:R-:W-:Y:S02]  /*19d0*/  USHF.L.U32 UR11, UR20, 0x7, URZ ;  /* 0x00000007140b7899 */ /* 0x000fe400080006ff */
[----:B------:R-:W-:Y:S01]  /*19e0*/  ULEA UR35, UR16, UR44, 0x7 ;  /* 0x0000002c10237291 */ /* 0x000fe2000f8e38ff */
[----:B------:R-:W-:-:S04]  /*19f0*/  UMOV UR13, URZ ;  /* 0x000000ff000d7c82 */ /* 0x000fc80008000000 */
[----:B------:R1:W2:Y:S01]  /*1a00*/  SYNCS.PHASECHK.TRANS64.TRYWAIT P0, [UR4+0x20], R0 ;  /* 0x00002000ff0075a7 */ /* 0x0002a20008001104 */
[----:B------:R-:W-:Y:S06]  /*1a10*/  BRA.U !UP0, `(.L_x_25) ;  /* 0x0000000108bc7547 */ /* 0x000fec000b800000 */
[----:B------:R-:W-:Y:S01]  /*1a20*/  UMOV UR7, URZ ;  /* 0x000000ff00077c82 */ /* 0x000fe20008000000 */
[----:B------:R-:W-:-:S05]  /*1a30*/  UMOV UR4, UR5 ;  /* 0x0000000500047c82 */ /* 0x000fca0008000000 */
.L_x_31:
[----:B------:R-:W-:Y:S01]  /*1a40*/  ULEA UR33, UR4, UR6, 0x3 ;  /* 0x0000000604217291 */ /* 0x000fe2000f8e18ff */
[----:B--2---:R-:W-:Y:S01]  /*1a50*/  @!P3 MOV R2, 0x8000 ;  /* 0x000080000002b802 */ /* 0x004fe20000000f00 */
[----:B--2-4-:R-:W-:Y:S10]  /*1a60*/  @P0 BRA `(.L_x_26) ;  /* 0x00000000000c0947 */ /* 0x014ff40003800000 */
[----:B------:R-:W-:-:S04]  /*1a70*/  SHF.L.U32 R3, R12, 0x1f, RZ ;  /* 0x0000001f0c037819 */ /* 0x000fc800000006ff */
[----:B------:R-:W2:Y:S02]  /*1a80*/  SYNCS.PHASECHK.TRANS64.TRYWAIT P0, [UR33+0x20], R3 ;  /* 0x00002003ff0075a7 */ /* 0x000ea40008001121 */
[----:B--2---:R-:W-:Y:S05]  /*1a90*/  @!P0 BRA `(.L_x_27) ;  /* 0x0000007800808947 */ /* 0x004fea0003800000 */
.L_x_26:
[----:B------:R2:W-:Y:S01]  /*1aa0*/  @!P3 SYNCS.ARRIVE.TRANS64 RZ, [UR33], R2 ;  /* 0x00000002ffffb9a7 */ /* 0x0005e20008000021 */
[----:B------:R-:W-:-:S04]  /*1ab0*/  ULOP3.LUT UR5, UR25, 0x2, URZ, 0xfc, !UPT ;  /* 0x0000000219057892 */ /* 0x000fc8000f8efcff */
[----:B------:R-:W-:-:S09]  /*1ac0*/  UISETP.NE.AND UP0, UPT, UR5, 0x2, UPT ;  /* 0x000000020500788c */ /* 0x000fd2000bf05270 */
[----:B------:R-:W-:Y:S05]  /*1ad0*/  BRA.U UP0, `(.L_x_28) ;  /* 0x0000000100047547 */ /* 0x000fea000b800000 */
[----:B------:R-:W-:Y:S05]  /*1ae0*/  BPT.TRAP 0x1 ;  /* 0x000000040000795c */ /* 0x000fea0000300000 */
.L_x_28:
[----:B------:R-:W-:Y:S04]  /*1af0*/  BSSY.RECONVERGENT B0, `(.L_x_29) ;  /* 0x0000003000007945 */ /* 0x000fe80003800200 */
[----:B------:R-:W-:Y:S05]  /*1b00*/  @P2 BRA `(.L_x_30) ;  /* 0x0000000000042947 */ /* 0x000fea0003800000 */
[----:B------:R-:W-:Y:S05]  /*1b10*/  BPT.TRAP 0x1 ;  /* 0x000000040000795c */ /* 0x000fea0000300000 */
.L_x_30:
[----:B------:R-:W-:Y:S05]  /*1b20*/  BSYNC.RECONVERGENT B0 ;  /* 0x0000000000007941 */ /* 0x000fea0003800200 */
.L_x_29:
[----:B------:R-:W-:Y:S02]  /*1b30*/  UIADD3 UR5, UPT, UPT, UR4, 0x1, URZ ;  /* 0x0000000104057890 */ /* 0x000fe4000fffe0ff */
[----:B------:R-:W-:Y:S02]  /*1b40*/  UIADD3 UR16, UP1, UPT, UR28, 0x80, URZ ;  /* 0x000000801c107890 */ /* 0x000fe4000ff3e0ff */
[----:B------:R-:W-:Y:S02]  /*1b50*/  UISETP.NE.AND UP0, UPT, UR5, 0x4, UPT ;  /* 0x000000040500788c */ /* 0x000fe4000bf05270 */
[----:B------:R-:W-:Y:S02]  /*1b60*/  USHF.L.U32 UR34, UR7, 0x6, URZ ;  /* 0x0000000607227899 */ /* 0x000fe400080006ff */
[----:B------:R-:W-:Y:S02]  /*1b70*/  USEL UR9, URZ, 0x1, UP0 ;  /* 0x00000001ff097887 */ /* 0x000fe40008000000 */
[----:B------:R-:W-:-:S02]  /*1b80*/  USEL UR5, UR5, URZ, UP0 ;  /* 0x000000ff05057287 */ /* 0x000fc40008000000 */
[----:B------:R-:W-:Y:S02]  /*1b90*/  UIADD3 UR14, UP0, UPT, UR28, 0x180, URZ ;  /* 0x000001801c0e7890 */ /* 0x000fe4000ff1e0ff */
[----:B------:R-:W-:Y:S01]  /*1ba0*/  ULEA UR8, UR5, UR6, 0x3 ;  /* 0x0000000605087291 */ /* 0x000fe2000f8e18ff */
[----:B------:R-:W-:Y:S01]  /*1bb0*/  LOP3.LUT R12, R12, UR9, RZ, 0x3c, !PT ;  /* 0x000000090c0c7c12 */ /* 0x000fe2000f8e3cff */
[----:B------:R-:W-:Y:S02]  /*1bc0*/  UIADD3.X UR17, UPT, UPT, URZ, UR29, URZ, UP1, !UPT ;  /* 0x0000001dff117290 */ /* 0x000fe40008ffe4ff */
[----:B------:R-:W-:Y:S01]  /*1bd0*/  UIADD3.X UR15, UPT, UPT, URZ, UR29, URZ, UP0, !UPT ;  /* 0x0000001dff0f7290 */ /* 0x000fe200087fe4ff */
[----:B-1----:R-:W-:Y:S01]  /*1be0*/  SHF.L.U32 R0, R12, 0x1f, RZ ;  /* 0x0000001f0c007819 */ /* 0x002fe200000006ff */
[----:B------:R-:W-:Y:S01]  /*1bf0*/  UMOV UR18, 0x0 ;  /* 0x0000000000127882 */ /* 0x000fe20000000000 */
[----:B------:R-:W-:Y:S01]  /*1c00*/  UMOV UR19, 0x10000000 ;  /* 0x1000000000137882 */ /* 0x000fe20000000000 */
[----:B------:R-:W-:Y:S01]  /*1c10*/  UMOV UR12, UR36 ;  /* 0x00000024000c7c82 */ /* 0x000fe20008000000 */
[----:B------:R3:W4:Y:S01]  /*1c20*/  SYNCS.PHASECHK.TRANS64.TRYWAIT P0, [UR8+0x20], R0 ;  /* 0x00002000ff0075a7 */ /* 0x0007220008001108 */
[----:B------:R-:W-:Y:S01]  /*1c30*/  USHF.L.U32 UR8, UR4, 0xe, URZ ;  /* 0x0000000e04087899 */ /* 0x000fe200080006ff */
[----:B------:R-:W-:-:S02]  /*1c40*/  UMOV UR9, UR33 ;  /* 0x0000002100097c82 */ /* 0x000fc40008000000 */
[----:B------:R-:W-:Y:S01]  /*1c50*/  UMOV UR4, 0xf0000 ;  /* 0x000f000000047882 */ /* 0x000fe20000000000 */
[----:B------:R-:W-:Y:S02]  /*1c60*/  ULEA UR32, UR21, UR8, 0x1 ;  /* 0x0000000815207291 */ /* 0x000fe4000f8e08ff */
[----:B------:R-:W-:Y:S02]  /*1c70*/  UIADD3 UR8, UPT, UPT, UR6, 0x18400, UR8 ;  /* 0x0001840006087890 */ /* 0x000fe4000fffe008 */
[----:B------:R-:W-:Y:S01]  /*1c80*/  UIADD3 UR32, UPT, UPT, UR6, 0x8400, UR32 ;  /* 0x0000840006207890 */ /* 0x000fe2000fffe020 */
[----:B------:R-:W-:Y:S01]  /*1c90*/  UMOV UR10, UR34 ;  /* 0x00000022000a7c82 */ /* 0x000fe20008000000 */
[----:B------:R-:W-:Y:S01]  /*1ca0*/  UIADD3 UR7, UPT, UPT, UR7, 0x1, URZ ;  /* 0x0000000107077890 */ /* 0x000fe2000fffe0ff */
[----:B------:R-:W-:-:S03]  /*1cb0*/  UMOV UR13, UR24 ;  /* 0x00000018000d7c82 */ /* 0x000fc60008000000 */
[----:B------:R-:W-:-:S03]  /*1cc0*/  UISETP.NE.AND UP0, UPT, UR7, UR24, UPT ;  /* 0x000000180700728c */ /* 0x000fc6000bf05270 */
[----:B------:R1:W-:Y:S01]  /*1cd0*/  UTMALDG.3D.MULTICAST [UR32], [UR16], UR4, desc[UR18] ;  /* 0x00001220100073b4 */ /* 0x0003e20008011804 */
[----:B------:R3:W-:Y:S01]  /*1ce0*/  UTMALDG.3D [UR8], [UR14], desc[UR18] ;  /* 0x000012080e0075b4 */ /* 0x0007e20008011000 */
[----:B-1----:R-:W-:-:S04]  /*1cf0*/  UMOV UR4, UR5 ;  /* 0x0000000500047c82 */ /* 0x002fc80008000000 */
[----:B---3--:R-:W-:Y:S05]  /*1d00*/  BRA.U UP0, `(.L_x_31) ;  /* 0xfffffffd004c7547 */ /* 0x008fea000b83ffff */
.L_x_25:
[----:B------:R-:W-:Y:S01]  /*1d10*/  ULEA UR4, UR5, UR6, 0x3 ;  /* 0x0000000605047291 */ /* 0x000fe2000f8e18ff */
[----:B-1----:R-:W-:Y:S01]  /*1d20*/  SHF.L.U32 R0, R12, 0x1f, RZ ;  /* 0x0000001f0c007819 */ /* 0x002fe200000006ff */
[----:B------:R-:W-:Y:S01]  /*1d30*/  @!P1 SYNCS.ARRIVE.TRANS64.A1T0 RZ, [UR6+0x88], RZ ;  /* 0x000088ffffff99a7 */ /* 0x000fe20008100006 */
[----:B------:R-:W-:-:S06]  /*1d40*/  UISETP.GT.AND UP0, UPT, UR41, UR40, UPT ;  /* 0x000000282900728c */ /* 0x000fcc000bf04270 */
[----:B--2-4-:R1:W2:Y:S03]  /*1d50*/  SYNCS.PHASECHK.TRANS64.TRYWAIT P0, [UR4+0x20], R0 ;  /* 0x00002000ff0075a7 */ /* 0x0142a60008001104 */
[----:B------:R-:W-:Y:S05]  /*1d60*/  BRA.U !UP0, `(.L_x_32) ;  /* 0x0000000108c07547 */ /* 0x000fea000b800000 */
[----:B------:R-:W-:Y:S01]  /*1d70*/  UIADD3 UR26, UPT, UPT, UR43, UR13, URZ ;  /* 0x0000000d2b1a7290 */ /* 0x000fe2000fffe0ff */
[----:B------:R-:W-:-:S11]  /*1d80*/  UMOV UR4, UR5 ;  /* 0x0000000500047c82 */ /* 0x000fd60008000000 */
.L_x_38:
[----:B------:R-:W-:Y:S01]  /*1d90*/  ULEA UR17, UR4, UR6, 0x3 ;  /* 0x0000000604117291 */ /* 0x000fe2000f8e18ff */
[----:B--2---:R-:W-:Y:S01]  /*1da0*/  @!P3 MOV R2, 0x8000 ;  /* 0x000080000002b802 */ /* 0x004fe20000000f00 */
[----:B--2-4-:R-:W-:Y:S10]  /*1db0*/  @P0 BRA `(.L_x_33) ;  /* 0x00000000000c0947 */ /* 0x014ff40003800000 */
[----:B------:R-:W-:-:S04]  /*1dc0*/  SHF.L.U32 R3, R12, 0x1f, RZ ;  /* 0x0000001f0c037819 */ /* 0x000fc800000006ff */
[----:B------:R-:W2:Y:S02]  /*1dd0*/  SYNCS.PHASECHK.TRANS64.TRYWAIT P0, [UR17+0x20], R3 ;  /* 0x00002003ff0075a7 */ /* 0x000ea40008001111 */
[----:B--2---:R-:W-:Y:S05]  /*1de0*/  @!P0 BRA `(.L_x_34) ;  /* 0x0000007400c48947 */ /* 0x004fea0003800000 */
.L_x_33:
[----:B------:R2:W-:Y:S01]  /*1df0*/  @!P3 SYNCS.ARRIVE.TRANS64 RZ, [UR17], R2 ;  /* 0x00000002ffffb9a7 */ /* 0x0005e20008000011 */
[----:B------:R-:W-:-:S04]  /*1e00*/  ULOP3.LUT UR5, UR25, 0x2, URZ, 0xfc, !UPT ;  /* 0x0000000219057892 */ /* 0x000fc8000f8efcff */
[----:B------:R-:W-:-:S09]  /*1e10*/  UISETP.NE.AND UP0, UPT, UR5, 0x2, UPT ;  /* 0x000000020500788c */ /* 0x000fd2000bf05270 */
[----:B------:R-:W-:Y:S05]  /*1e20*/  BRA.U UP0, `(.L_x_35) ;  /* 0x0000000100047547 */ /* 0x000fea000b800000 */
[----:B------:R-:W-:Y:S05]  /*1e30*/  BPT.TRAP 0x1 ;  /* 0x000000040000795c */ /* 0x000fea0000300000 */
.L_x_35:
[----:B------:R-:W-:Y:S04]  /*1e40*/  BSSY.RECONVERGENT B0, `(.L_x_36) ;  /* 0x0000003000007945 */ /* 0x000fe80003800200 */
[----:B------:R-:W-:Y:S05]  /*1e50*/  @P2 BRA `(.L_x_37) ;  /* 0x0000000000042947 */ /* 0x000fea0003800000 */
[----:B------:R-:W-:Y:S05]  /*1e60*/  BPT.TRAP 0x1 ;  /* 0x000000040000795c */ /* 0x000fea0000300000 */
.L_x_37:
[----:B------:R-:W-:Y:S05]  /*1e70*/  BSYNC.RECONVERGENT B0 ;  /* 0x0000000000007941 */ /* 0x000fea0003800200 */
.L_x_36:
[----:B------:R-:W-:Y:S02]  /*1e80*/  UIADD3 UR5, UPT, UPT, UR4, 0x1, URZ ;  /* 0x0000000104057890 */ /* 0x000fe4000fffe0ff */
[----:B------:R-:W-:Y:S02]  /*1e90*/  UIADD3 UR14, UP1, UPT, UR28, 0x80, URZ ;  /* 0x000000801c0e7890 */ /* 0x000fe4000ff3e0ff */
[----:B------:R-:W-:Y:S02]  /*1ea0*/  UISETP.NE.AND UP0, UPT, UR5, 0x4, UPT ;  /* 0x000000040500788c */ /* 0x000fe4000bf05270 */
[----:B------:R-:W-:Y:S02]  /*1eb0*/  USHF.L.U32 UR18, UR13, 0x6, URZ ;  /* 0x000000060d127899 */ /* 0x000fe400080006ff */
[----:B------:R-:W-:Y:S02]  /*1ec0*/  USEL UR8, URZ, 0x1, UP0 ;  /* 0x00000001ff087887 */ /* 0x000fe40008000000 */
[----:B------:R-:W-:-:S02]  /*1ed0*/  USEL UR5, UR5, URZ, UP0 ;  /* 0x000000ff05057287 */ /* 0x000fc40008000000 */
[----:B------:R-:W-:Y:S02]  /*1ee0*/  UIADD3 UR22, UP0, UPT, UR28, 0x180, URZ ;  /* 0x000001801c167890 */ /* 0x000fe4000ff1e0ff */
[----:B------:R-:W-:Y:S01]  /*1ef0*/  LOP3.LUT R12, R12, UR8, RZ, 0x3c, !PT ;  /* 0x000000080c0c7c12 */ /* 0x000fe2000f8e3cff */
[----:B------:R-:W-:Y:S02]  /*1f00*/  USHF.L.U32 UR8, UR4, 0xe, URZ ;  /* 0x0000000e04087899 */ /* 0x000fe400080006ff */
[----:B------:R-:W-:Y:S01]  /*1f10*/  ULEA UR7, UR5, UR6, 0x3 ;  /* 0x0000000605077291 */ /* 0x000fe2000f8e18ff */
[----:B-1----:R-:W-:Y:S01]  /*1f20*/  SHF.L.U32 R0, R12, 0x1f, RZ ;  /* 0x0000001f0c007819 */ /* 0x002fe200000006ff */
[----:B------:R-:W-:Y:S02]  /*1f30*/  ULEA UR16, UR21, UR8, 0x1 ;  /* 0x0000000815107291 */ /* 0x000fe4000f8e08ff */
[----:B------:R-:W-:Y:S02]  /*1f40*/  UIADD3.X UR15, UPT, UPT, URZ, UR29, URZ, UP1, !UPT ;  /* 0x0000001dff0f7290 */ /* 0x000fe40008ffe4ff */
[----:B------:R-:W-:-:S02]  /*1f50*/  UIADD3 UR16, UPT, UPT, UR6, 0x8400, UR16 ;  /* 0x0000840006107890 */ /* 0x000fc4000fffe010 */
[----:B------:R-:W-:Y:S01]  /*1f60*/  UIADD3 UR8, UPT, UPT, UR6, 0x18400, UR8 ;  /* 0x0001840006087890 */ /* 0x000fe2000fffe008 */
[----:B------:R3:W4:Y:S01]  /*1f70*/  SYNCS.PHASECHK.TRANS64.TRYWAIT P0, [UR7+0x20], R0 ;  /* 0x00002000ff0075a7 */ /* 0x0007220008001107 */
[----:B------:R-:W-:Y:S01]  /*1f80*/  UIADD3.X UR23, UPT, UPT, URZ, UR29, URZ, UP0, !UPT ;  /* 0x0000001dff177290 */ /* 0x000fe200087fe4ff */
[----:B------:R-:W-:Y:S01]  /*1f90*/  UMOV UR4, 0xf0000 ;  /* 0x000f000000047882 */ /* 0x000fe20000000000 */
[----:B------:R-:W-:Y:S01]  /*1fa0*/  UMOV UR30, 0x0 ;  /* 0x00000000001e7882 */ /* 0x000fe20000000000 */
[----:B------:R-:W-:Y:S01]  /*1fb0*/  UMOV UR31, 0x10000000 ;  /* 0x10000000001f7882 */ /* 0x000fe20000000000 */
[----:B------:R-:W-:Y:S01]  /*1fc0*/  UMOV UR19, UR35 ;  /* 0x0000002300137c82 */ /* 0x000fe20008000000 */
[----:B------:R-:W-:Y:S01]  /*1fd0*/  UMOV UR20, UR36 ;  /* 0x0000002400147c82 */ /* 0x000fe20008000000 */
[----:B------:R-:W-:Y:S01]  /*1fe0*/  UMOV UR12, UR36 ;  /* 0x00000024000c7c82 */ /* 0x000fe20008000000 */
[----:B------:R-:W-:Y:S01]  /*1ff0*/  UMOV UR9, UR17 ;  /* 0x0000001100097c82 */ /* 0x000fe20008000000 */
[----:B------:R-:W-:Y:S01]  /*2000*/  UMOV UR10, UR18 ;  /* 0x00000012000a7c82 */ /* 0x000fe20008000000 */
[----:B------:R1:W-:Y:S01]  /*2010*/  UTMALDG.3D.MULTICAST [UR16], [UR14], UR4, desc[UR30] ;  /* 0x00001e100e0073b4 */ /* 0x0003e20008011804 */
[----:B------:R-:W-:-:S04]  /*2020*/  UIADD3 UR13, UPT, UPT, UR13, 0x1, URZ ;  /* 0x000000010d0d7890 */ /* 0x000fc8000fffe0ff */
[----:B------:R-:W-:Y:S01]  /*2030*/  UISETP.NE.AND UP0, UPT, UR13, UR26, UPT ;  /* 0x0000001a0d00728c */ /* 0x000fe2000bf05270 */
[----:B------:R3:W-:Y:S01]  /*2040*/  UTMALDG.3D [UR8], [UR22], desc[UR30] ;  /* 0x00001e08160075b4 */ /* 0x0007e20008011000 */
[----:B-1----:R-:W-:-:S07]  /*2050*/  UMOV UR4, UR5 ;  /* 0x0000000500047c82 */ /* 0x002fce0008000000 */
[----:B---3--:R-:W-:Y:S05]  /*2060*/  BRA.U UP0, `(.L_x_38) ;  /* 0xfffffffd00487547 */ /* 0x008fea000b83ffff */
.L_x_32:
[C---:B------:R-:W-:Y:S01]  /*2070*/  LEA R3, R11.reuse, UR6, 0x3 ;  /* 0x000000060b037c11 */ /* 0x040fe2000f8e18ff */
[----:B------:R-:W-:Y:S01]  /*2080*/  NOP ;  /* 0x0000000000007918 */ /* 0x000fe20000000000 */
[----:B-1----:R-:W-:Y:S02]  /*2090*/  SHF.L.U32 R0, R10, 0x1f, RZ ;  /* 0x0000001f0a007819 */ /* 0x002fe400000006ff */
[----:B------:R-:W-:Y:S02]  /*20a0*/  LEA R5, R11, UR6, 0x4 ;  /* 0x000000060b057c11 */ /* 0x000fe4000f8e20ff */
[----:B--2-4-:R-:W1:Y:S02]  /*20b0*/  SYNCS.PHASECHK.TRANS64.TRYWAIT P0, [R3+URZ+0x90], R0 ;  /* 0x00009000030075a7 */ /* 0x014e6400080011ff */
[----:B-1----:R-:W-:Y:S05]  /*20c0*/  @!P0 BRA `(.L_x_39) ;  /* 0x0000007400248947 */ /* 0x002fea0003800000 */
.L_x_141:
[----:B------:R-:W2:Y:S01]  /*20d0*/  LDS.128 R4, [R5+0x120] ;  /* 0x0001200005047984 */ /* 0x000ea20000000c00 */
[----:B------:R-:W-:Y:S01]  /*20e0*/  UISETP.GE.AND UP0, UPT, UR42, 0x1, UPT ;  /* 0x000000012a00788c */ /* 0x000fe2000bf06270 */
[----:B------:R-:W-:Y:S01]  /*20f0*/  @!PT LDS RZ, [RZ] ;  /* 0x00000000fffff984 */ /* 0x000fe20000000800 */
[----:B------:R-:W-:Y:S01]  /*2100*/  @!PT LDS RZ, [RZ] ;  /* 0x00000000fffff984 */ /* 0x000fe20000000800 */
[----:B------:R-:W-:Y:S01]  /*2110*/  @!PT LDS RZ, [RZ] ;  /* 0x00000000fffff984 */ /* 0x000fe20000000800 */
[----:B------:R-:W-:Y:S01]  /*2120*/  @!PT LDS RZ, [RZ] ;  /* 0x00000000fffff984 */ /* 0x000fe20000000800 */
[----:B------:R3:W-:Y:S06]  /*2130*/  MEMBAR.ALL.CTA ;  /* 0x0000000000007992 */ /* 0x0007ec0000008000 */
[----:B---3--:R-:W3:Y:S01]  /*2140*/  FENCE.VIEW.ASYNC.S ;  /* 0x00000000000073c6 */ /* 0x008ee20000000000 */
[----:B--2---:R-:W-:-:S13]  /*2150*/  LOP3.LUT P0, RZ, R6, 0x1, RZ, 0xc0, !PT ;  /* 0x0000000106ff7812 */ /* 0x004fda000780c0ff */
[----:B---3--:R-:W-:Y:S01]  /*2160*/  VOTEU.ANY UP1, P0 ;  /* 0x0000000000ff7886 */ /* 0x008fe20000020100 */
[----:B------:R-:W-:-:S13]  /*2170*/  PLOP3.LUT P0, PT, PT, PT, UP1, 0x80, 0x8 ;  /* 0x000000000008781c */ /* 0x000fda0003f0f018 */
[----:B-1----:R-:W-:Y:S02]  /*2180*/  @P0 LOP3.LUT R0, R5, 0xffff, RZ, 0xc0, !PT ;  /* 0x0000ffff05000812 */ /* 0x002fe400078ec0ff */
[----:B------:R-:W-:Y:S02]  /*2190*/  @P0 MOV R2, R4 ;  /* 0x0000000400020202 */ /* 0x000fe40000000f00 */
[----:B------:R-:W-:Y:S01]  /*21a0*/  @P0 R2UR UR7, R0 ;  /* 0x00000000000702ca */ /* 0x000fe200000e0000 */
[----:B------:R-:W-:Y:S01]  /*21b0*/  VIADD R0, R3, 0xa0 ;  /* 0x000000a003007836 */ /* 0x000fe20000000000 */
[----:B------:R-:W-:Y:S02]  /*21c0*/  @P0 SHF.R.U32.HI R4, RZ, 0x10, R5 ;  /* 0x00000010ff040819 */ /* 0x000fe40000011605 */
[----:B------:R-:W-:Y:S02]  /*21d0*/  @P0 R2UR UR8, R2 ;  /* 0x00000000020802ca */ /* 0x000fe400000e0000 */
[----:B------:R-:W-:-:S02]  /*21e0*/  PRMT R0, RZ, 0x654, R0 ;  /* 0x00000654ff007816 */ /* 0x000fc40000000000 */
[----:B------:R-:W-:Y:S02]  /*21f0*/  @P0 R2UR UR4, R4 ;  /* 0x00000000040402ca */ /* 0x000fe400000e0000 */
[----:B------:R1:W-:Y:S03]  /*2200*/  SYNCS.ARRIVE.TRANS64.RED.A1T0 RZ, [R0+URZ], RZ ;  /* 0x000000ff00ff79a7 */ /* 0x0003e600081004ff */
[----:B------:R-:W-:-:S04]  /*2210*/  @UP1 UMOV UR27, UR7 ;  /* 0x00000007001b1c82 */ /* 0x000fc80008000000 */
[----:B------:R-:W-:-:S04]  /*2220*/  @UP1 UMOV UR37, UR8 ;  /* 0x0000000800251c82 */ /* 0x000fc80008000000 */
[----:B------:R-:W-:Y:S01]  /*2230*/  @UP1 UMOV UR36, UR4 ;  /* 0x0000000400241c82 */ /* 0x000fe20008000000 */
[----:B------:R-:W-:Y:S05]  /*2240*/  BRA.U !UP0, `(.L_x_40) ;  /* 0x0000000108d47547 */ /* 0x000fea000b800000 */
[----:B------:R-:W2:Y:S01]  /*2250*/  LDCU.128 UR12, c[0x0][0xb10] ;  /* 0x00016200ff0c77ac */ /* 0x000ea20008000c00 */
[----:B------:R-:W3:Y:S01]  /*2260*/  LDCU UR26, c[0x0][0xb20] ;  /* 0x00016400ff1a77ac */ /* 0x000ee20008000800 */
[----:B------:R-:W4:Y:S01]  /*2270*/  LDCU UR20, c[0x0][0xb0c] ;  /* 0x00016180ff1477ac */ /* 0x000f220008000800 */
[----:B------:R-:W1:Y:S01]  /*2280*/  LDCU.64 UR10, c[0x0][0xb28] ;  /* 0x00016500ff0a77ac */ /* 0x000e620008000a00 */
[----:B------:R-:W-:Y:S02]  /*2290*/  UISETP.NE.AND UP3, UPT, UR42, 0x1, UPT ;  /* 0x000000012a00788c */ /* 0x000fe4000bf65270 */
[----:B--2---:R-:W-:Y:S02]  /*22a0*/  UIMAD.WIDE.U32 UR16, UR38, UR15, URZ ;  /* 0x0000000f261072a5 */ /* 0x004fe4000f8e00ff */
[----:B------:R-:W-:Y:S02]  /*22b0*/  UIMAD.WIDE.U32 UR8, UR39, UR12, URZ ;  /* 0x0000000c270872a5 */ /* 0x000fe4000f8e00ff */
[----:B------:R-:W-:-:S02]  /*22c0*/  UISETP.NE.AND UP0, UPT, UR14, 0x1, UPT ;  /* 0x000000010e00788c */ /* 0x000fc4000bf05270 */
[----:B------:R-:W-:Y:S01]  /*22d0*/  UIMAD.WIDE.U32 UR22, UR27, UR15, URZ ;  /* 0x0000000f1b1672a5 */ /* 0x000fe2000f8e00ff */
[----:B------:R-:W-:Y:S02]  /*22e0*/  UMOV UR16, UR17 ;  /* 0x0000001100107c82 */ /* 0x000fe40008000000 */
[----:B------:R-:W-:Y:S01]  /*22f0*/  UMOV UR8, UR9 ;  /* 0x0000000900087c82 */ /* 0x000fe20008000000 */
[----:B---3--:R-:W-:Y:S02]  /*2300*/  USHF.R.U32.HI UR16, URZ, UR26, UR16 ;  /* 0x0000001aff107299 */ /* 0x008fe40008011610 */
[----:B----4-:R-:W-:Y:S02]  /*2310*/  UISETP.NE.AND UP2, UPT, UR20, 0x1, UPT ;  /* 0x000000011400788c */ /* 0x010fe4000bf45270 */
[----:B------:R-:W-:Y:S02]  /*2320*/  USHF.R.U32.HI UR8, URZ, UR13, UR8 ;  /* 0x0000000dff087299 */ /* 0x000fe40008011608 */
[----:B------:R-:W-:-:S02]  /*2330*/  USEL UR7, UR38, UR16, !UP0 ;  /* 0x0000001026077287 */ /* 0x000fc4000c000000 */
[----:B------:R-:W-:Y:S02]  /*2340*/  USEL UR8, UR39, UR8, !UP2 ;  /* 0x0000000827087287 */ /* 0x000fe4000d000000 */
[----:B-1----:R-:W-:Y:S01]  /*2350*/  UIMAD.WIDE.U32 UR16, UR7, UR10, URZ ;  /* 0x0000000a071072a5 */ /* 0x002fe2000f8e00ff */
[----:B------:R-:W-:Y:S01]  /*2360*/  UMOV UR4, UR23 ;  /* 0x0000001700047c82 */ /* 0x000fe20008000000 */
[----:B------:R-:W-:Y:S02]  /*2370*/  UIMAD.WIDE.U32 UR18, UR37, UR12, URZ ;  /* 0x0000000c251272a5 */ /* 0x000fe4000f8e00ff */
[----:B------:R-:W-:-:S03]  /*2380*/  UIMAD.WIDE.U32 UR22, UR8, UR10, URZ ;  /* 0x0000000a081672a5 */ /* 0x000fc6000f8e00ff */
[----:B------:R-:W-:Y:S01]  /*2390*/  UMOV UR16, UR17 ;  /* 0x0000001100107c82 */ /* 0x000fe20008000000 */
[----:B------:R-:W-:Y:S02]  /*23a0*/  USHF.R.U32.HI UR4, URZ, UR26, UR4 ;  /* 0x0000001aff047299 */ /* 0x000fe40008011604 */
[----:B------:R-:W-:Y:S01]  /*23b0*/  @UP3 USHF.R.U32.HI UR7, URZ, UR11, UR16 ;  /* 0x0000000bff073299 */ /* 0x000fe20008011610 */
[----:B------:R-:W-:Y:S01]  /*23c0*/  UMOV UR18, UR19 ;  /* 0x0000001300127c82 */ /* 0x000fe20008000000 */
[----:B------:R-:W-:Y:S01]  /*23d0*/  UMOV UR22, UR23 ;  /* 0x0000001700167c82 */ /* 0x000fe20008000000 */
[----:B------:R-:W-:Y:S02]  /*23e0*/  USHF.R.U32.HI UR13, URZ, UR13, UR18 ;  /* 0x0000000dff0d7299 */ /* 0x000fe40008011612 */
[----:B------:R-:W-:Y:S02]  /*23f0*/  USEL UR4, UR27, UR4, !UP0 ;  /* 0x000000041b047287 */ /* 0x000fe4000c000000 */
[----:B------:R-:W-:-:S02]  /*2400*/  @UP3 USHF.R.U32.HI UR8, URZ, UR11, UR22 ;  /* 0x0000000bff083299 */ /* 0x000fc40008011616 */
[----:B------:R-:W-:Y:S02]  /*2410*/  UIMAD UR9, UR42, UR7, URZ ;  /* 0x000000072a0972a4 */ /* 0x000fe4000f8e02ff */
[----:B------:R-:W-:Y:S02]  /*2420*/  USEL UR7, UR37, UR13, !UP2 ;  /* 0x0000000d25077287 */ /* 0x000fe4000d000000 */
[----:B------:R-:W-:Y:S02]  /*2430*/  UIMAD UR12, UR42, UR8, URZ ;  /* 0x000000082a0c72a4 */ /* 0x000fe4000f8e02ff */
[----:B------:R-:W-:Y:S02]  /*2440*/  UISETP.GE.AND UP0, UPT, UR4, UR9, UPT ;  /* 0x000000090400728c */ /* 0x000fe4000bf06270 */
[----:B------:R-:W-:Y:S02]  /*2450*/  UIMAD.WIDE.U32 UR16, UR4, UR10, URZ ;  /* 0x0000000a041072a5 */ /* 0x000fe4000f8e00ff */
[----:B------:R-:W-:-:S02]  /*2460*/  UISETP.GE.OR UP0, UPT, UR7, UR12, UP0 ;  /* 0x0000000c0700728c */ /* 0x000fc40008706670 */
        /* <DEDUP_REMOVED lines=19> */
.L_x_40:
[----:B------:R-:W2:Y:S02]  /*25a0*/  LDCU UR4, c[0x0][0xb30] ;  /* 0x00016600ff0477ac */ /* 0x000ea40008000800 */
[----:B--2---:R-:W-:-:S09]  /*25b0*/  UISETP.NE.AND UP0, UPT, UR4, 0x1, UPT ;  /* 0x000000010400788c */ /* 0x004fd2000bf05270 */
[----:B------:R-:W-:Y:S05]  /*25c0*/  BRA.U UP0, `(.L_x_41) ;  /* 0x0000000100447547 */ /* 0x000fea000b800000 */
[----:B------:R-:W2:Y:S01]  /*25d0*/  LDCU.128 UR12, c[0x0][0xb10] ;  /* 0x00016200ff0c77ac */ /* 0x000ea20008000c00 */
[----:B------:R-:W3:Y:S01]  /*25e0*/  LDCU UR16, c[0x0][0xb0c] ;  /* 0x00016180ff1077ac */ /* 0x000ee20008000800 */
[----:B------:R-:W4:Y:S01]  /*25f0*/  LDCU UR17, c[0x0][0xb20] ;  /* 0x00016400ff1177ac */ /* 0x000f220008000800 */
[----:B--2---:R-:W-:Y:S02]  /*2600*/  UIMAD.WIDE.U32 UR10, UR37, UR12, URZ ;  /* 0x0000000c250a72a5 */ /* 0x004fe4000f8e00ff */
[----:B------:R-:W-:Y:S02]  /*2610*/  UIMAD.WIDE.U32 UR8, UR27, UR15, URZ ;  /* 0x0000000f1b0872a5 */ /* 0x000fe4000f8e00ff */
[----:B---3--:R-:W-:Y:S02]  /*2620*/  UISETP.NE.AND UP2, UPT, UR16, 0x1, UPT ;  /* 0x000000011000788c */ /* 0x008fe4000bf45270 */
[----:B------:R-:W-:Y:S01]  /*2630*/  UISETP.NE.AND UP0, UPT, UR14, 0x1, UPT ;  /* 0x000000010e00788c */ /* 0x000fe2000bf05270 */
[----:B------:R-:W-:-:S02]  /*2640*/  UMOV UR7, UR11 ;  /* 0x0000000b00077c82 */ /* 0x000fc40008000000 */
[----:B------:R-:W-:Y:S01]  /*2650*/  UMOV UR4, UR9 ;  /* 0x0000000900047c82 */ /* 0x000fe20008000000 */
[----:B------:R-:W-:Y:S02]  /*2660*/  USHF.R.U32.HI UR7, URZ, UR13, UR7 ;  /* 0x0000000dff077299 */ /* 0x000fe40008011607 */
[----:B----4-:R-:W-:Y:S02]  /*2670*/  USHF.R.U32.HI UR4, URZ, UR17, UR4 ;  /* 0x00000011ff047299 */ /* 0x010fe40008011604 */
[----:B------:R-:W-:Y:S02]  /*2680*/  USEL UR7, UR37, UR7, !UP2 ;  /* 0x0000000725077287 */ /* 0x000fe4000d000000 */
[----:B------:R-:W-:-:S04]  /*2690*/  USEL UR4, UR27, UR4, !UP0 ;  /* 0x000000041b047287 */ /* 0x000fc8000c000000 */
[----:B------:R-:W-:Y:S02]  /*26a0*/  UIADD3 UR8, UPT, UPT, UR7, -UR4, URZ ;  /* 0x8000000407087290 */ /* 0x000fe4000fffe0ff */
[----:B------:R-:W-:Y:S02]  /*26b0*/  UIADD3 UR4, UPT, UPT, -UR7, UR4, URZ ;  /* 0x0000000407047290 */ /* 0x000fe4000fffe1ff */
[----:B------:R-:W-:Y:S02]  /*26c0*/  UIMAD UR27, UR8, UR14, UR27 ;  /* 0x0000000e081b72a4 */ /* 0x000fe4000f8e021b */
[----:B------:R-:W-:-:S12]  /*26d0*/  UIMAD UR37, UR4, UR16, UR37 ;  /* 0x00000010042572a4 */ /* 0x000fd8000f8e0225 */
.L_x_41:
[----:B------:R-:W-:Y:S01]  /*26e0*/  VIADD R11, R11, 0x1 ;  /* 0x000000010b0b7836 */ /* 0x000fe20000000000 */
[----:B------:R-:W-:Y:S01]  /*26f0*/  R2UR UR4, R82 ;  /* 0x00000000520472ca */ /* 0x000fe200000e0000 */
[----:B------:R-:W-:Y:S01]  /*2700*/  UIADD3 UR20, UPT, UPT, UR27, UR63, URZ ;  /* 0x0000003f1b147290 */ /* 0x000fe2000fffe0ff */
[----:B------:R-:W-:Y:S02]  /*2710*/  PLOP3.LUT P1, PT, PT, PT, PT, 0x80, 0x8 ;  /* 0x000000000008781c */ /* 0x000fe40003f2f070 */
[----:B------:R-:W-:-:S04]  /*2720*/  ISETP.NE.AND P0, PT, R11, 0x2, PT ;  /* 0x000000020b00780c */ /* 0x000fc80003f05270 */
[----:B------:R-:W-:Y:S02]  /*2730*/  SEL R3, RZ, 0x1, P0 ;  /* 0x00000001ff037807 */ /* 0x000fe40000000000 */
[----:B------:R-:W-:Y:S02]  /*2740*/  SEL R11, R11, RZ, P0 ;  /* 0x000000ff0b0b7207 */ /* 0x000fe40000000000 */
[----:B------:R-:W-:Y:S01]  /*2750*/  LOP3.LUT R10, R10, R3, RZ, 0x3c, !PT ;  /* 0x000000030a0a7212 */ /* 0x000fe200078e3cff */
[----:B------:R-:W-:Y:S01]  /*2760*/  UIADD3 UR16, UPT, UPT, UR37, UR4, URZ ;  /* 0x0000000425107290 */ /* 0x000fe2000fffe0ff */
[----:B------:R-:W-:Y:S11]  /*2770*/  BRA.U UP1, `(.L_x_42) ;  /* 0xfffffff101407547 */ /* 0x000ff6000b83ffff */
[----:B------:R-:W-:Y:S01]  /*2780*/  UIADD3 UR7, UPT, UPT, UR6, 0x20, URZ ;  /* 0x0000002006077890 */ /* 0x000fe2000fffe0ff */
[----:B------:R-:W-:-:S03]  /*2790*/  SHF.L.U32 R3, R12, 0x1f, RZ ;  /* 0x0000001f0c037819 */ /* 0x000fc600000006ff */
[----:B------:R-:W-:-:S09]  /*27a0*/  ULEA UR4, UR5, UR7, 0x3 ;  /* 0x0000000705047291 */ /* 0x000fd2000f8e18ff */
[----:B------:R-:W2:Y:S02]  /*27b0*/  SYNCS.PHASECHK.TRANS64.TRYWAIT P0, [UR4], R3 ;  /* 0x00000003ff0075a7 */ /* 0x000ea40008001104 */
[----:B--2---:R-:W-:Y:S05]  /*27c0*/  @!P0 BRA `(.L_x_43) ;  /* 0x0000006c00788947 */ /* 0x004fea0003800000 */
.L_x_143:
[----:B------:R-:W-:-:S04]  /*27d0*/  UIADD3 UR4, UPT, UPT, UR5, 0x1, URZ ;  /* 0x0000000105047890 */ /* 0x000fc8000fffe0ff */
[----:B------:R-:W-:-:S04]  /*27e0*/  UISETP.NE.AND UP0, UPT, UR4, 0x4, UPT ;  /* 0x000000040400788c */ /* 0x000fc8000bf05270 */
[----:B------:R-:W-:Y:S02]  /*27f0*/  USEL UR6, URZ, 0x1, UP0 ;  /* 0x00000001ff067887 */ /* 0x000fe40008000000 */
[----:B------:R-:W-:-:S04]  /*2800*/  USEL UR4, UR4, URZ, UP0 ;  /* 0x000000ff04047287 */ /* 0x000fc80008000000 */
[----:B------:R-:W-:Y:S01]  /*2810*/  ULEA UR5, UR4, UR7, 0x3 ;  /* 0x0000000704057291 */ /* 0x000fe2000f8e18ff */
[----:B------:R-:W-:-:S04]  /*2820*/  LOP3.LUT R2, R12, UR6, RZ, 0x3c, !PT ;  /* 0x000000060c027c12 */ /* 0x000fc8000f8e3cff */
[----:B-1----:R-:W-:-:S04]  /*2830*/  SHF.L.U32 R3, R2, 0x1f, RZ ;  /* 0x0000001f02037819 */ /* 0x002fc800000006ff */
[----:B------:R-:W1:Y:S02]  /*2840*/  SYNCS.PHASECHK.TRANS64.TRYWAIT P0, [UR5], R3 ;  /* 0x00000003ff0075a7 */ /* 0x000e640008001105 */
[----:B-1----:R-:W-:Y:S05]  /*2850*/  @!P0 BRA `(.L_x_44) ;  /* 0x0000006c006c8947 */ /* 0x002fea0003800000 */
.L_x_145:
        /* <DEDUP_REMOVED lines=9> */
.L_x_147:
[----:B------:R-:W-:-:S04]  /*28f0*/  UIADD3 UR4, UPT, UPT, UR4, 0x1, URZ ;  /* 0x0000000104047890 */ /* 0x000fc8000fffe0ff */
[----:B------:R-:W-:-:S04]  /*2900*/  UISETP.NE.AND UP0, UPT, UR4, 0x4, UPT ;  /* 0x000000040400788c */ /* 0x000fc8000bf05270 */
[----:B------:R-:W-:Y:S02]  /*2910*/  USEL UR5, URZ, 0x1, UP0 ;  /* 0x00000001ff057887 */ /* 0x000fe40008000000 */
[----:B------:R-:W-:-:S04]  /*2920*/  USEL UR4, UR4, URZ, UP0 ;  /* 0x000000ff04047287 */ /* 0x000fc80008000000 */
[----:B------:R-:W-:Y:S01]  /*2930*/  ULEA UR4, UR4, UR7, 0x3 ;  /* 0x0000000704047291 */ /* 0x000fe2000f8e18ff */
[----:B-1----:R-:W-:-:S04]  /*2940*/  LOP3.LUT R3, R2, UR5, RZ, 0x3c, !PT ;  /* 0x0000000502037c12 */ /* 0x002fc8000f8e3cff */
[----:B------:R-:W-:Y:S01]  /*2950*/  SHF.L.U32 R3, R3, 0x1f, RZ ;  /* 0x0000001f03037819 */ /* 0x000fe200000006ff */
[----:B------:R-:W-:-:S07]  /*2960*/  IMAD.U32 R0, RZ, RZ, UR4 ;  /* 0x00000004ff007e24 */ /* 0x000fce000f8e00ff */
.L_x_46:
[----:B-1----:R1:W2:Y:S02]  /*2970*/  SYNCS.PHASECHK.TRANS64.TRYWAIT P0, [R0+URZ], R3 ;  /* 0x00000003000075a7 */ /* 0x0022a400080011ff */
[----:B--2---:R-:W-:Y:S05]  /*2980*/  @!P0 NANOSLEEP.SYNCS 0x989680 ;  /* 0x009896800000895d */ /* 0x004fea0003900000 */
[----:B------:R-:W2:Y:S02]  /*2990*/  @!P0 SYNCS.PHASECHK.TRANS64 P0, [R0+URZ], R3 ;  /* 0x00000003000085a7 */ /* 0x000ea400080010ff */
[----:B--2---:R-:W-:Y:S05]  /*29a0*/  @P0 EXIT ;  /* 0x000000000000094d */ /* 0x004fea0003800000 */
[----:B------:R-:W-:Y:S05]  /*29b0*/  BRA `(.L_x_46) ;  /* 0xfffffffc00ec7947 */ /* 0x000fea000383ffff */
.L_x_22:
[----:B------:R-:W-:-:S04]  /*29c0*/  UISETP.NE.AND UP0, UPT, UR47, URZ, UPT ;  /* 0x000000ff2f00728c */ /* 0x000fc8000bf05270 */
[----:B------:R-:W-:-:S09]  /*29d0*/  UISETP.NE.OR UP0, UPT, UR17, 0x1, UP0 ;  /* 0x000000011100788c */ /* 0x000fd20008705670 */
[----:B------:R-:W-:Y:S05]  /*29e0*/  BRA.U UP0, `(.L_x_47) ;  /* 0x0000000500487547 */ /* 0x000fea000b800000 */
[----:B------:R-:W-:Y:S01]  /*29f0*/  ISETP.GE.U32.AND P2, PT, R0, 0x4, PT ;  /* 0x000000040000780c */ /* 0x000fe20003f46070 */
[----:B------:R-:W-:Y:S01]  /*2a00*/  IMAD.MOV.U32 R12, RZ, RZ, 0x1 ;  /* 0x00000001ff0c7424 */ /* 0x000fe200078e00ff */
[----:B------:R-:W-:Y:S02]  /*2a10*/  CS2R R10, SRZ ;  /* 0x00000000000a7805 */ /* 0x000fe4000001ff00 */
[----:B------:R-:W-:Y:S01]  /*2a20*/  CS2R R8, SRZ ;  /* 0x0000000000087805 */ /* 0x000fe2000001ff00 */
[----:B------:R-:W-:Y:S01]  /*2a30*/  UMOV UR6, 0x400 ;  /* 0x0000040000067882 */ /* 0x000fe20000000000 */
[----:B------:R-:W-:Y:S01]  /*2a40*/  UMOV UR5, URZ ;  /* 0x000000ff00057c82 */ /* 0x000fe20008000000 */
[----:B------:R-:W-:-:S12]  /*2a50*/  ULEA UR6, UR47, UR6, 0x18 ;  /* 0x000000062f067291 */ /* 0x000fd8000f8ec0ff */
.L_x_51:
[----:B------:R-:W-:Y:S02]  /*2a60*/  LEA R2, R8, UR6, 0x3 ;  /* 0x0000000608027c11 */ /* 0x000fe4000f8e18ff */
[----:B------:R-:W-:-:S03]  /*2a70*/  SHF.L.U32 R5, R9, 0x1f, RZ ;  /* 0x0000001f09057819 */ /* 0x000fc600000006ff */
[----:B------:R-:W-:Y:S01]  /*2a80*/  VIADD R4, R2, 0x100 ;  /* 0x0000010002047836 */ /* 0x000fe20000000000 */
[----:B------:R-:W1:Y:S02]  /*2a90*/  SYNCS.PHASECHK.TRANS64.TRYWAIT P0, [R2+URZ+0xf0], R5 ;  /* 0x0000f005020075a7 */ /* 0x000e6400080011ff */
[----:B-1----:R-:W-:Y:S05]  /*2aa0*/  @!P0 BRA `(.L_x_48) ;  /* 0x0000006c00088947 */ /* 0x002fea0003800000 */
.L_x_148:
[----:B------:R-:W-:Y:S01]  /*2ab0*/  ULEA UR4, UR5, UR6, 0x3 ;  /* 0x0000000605047291 */ /* 0x000fe2000f8e18ff */
[----:B------:R-:W-:Y:S02]  /*2ac0*/  PRMT R4, RZ, 0x654, R4 ;  /* 0x00000654ff047816 */ /* 0x000fe40000000004 */
[----:B-1----:R-:W-:Y:S01]  /*2ad0*/  SHF.L.U32 R5, R12, 0x1f, RZ ;  /* 0x0000001f0c057819 */ /* 0x002fe200000006ff */
[----:B------:R-:W-:Y:S01]  /*2ae0*/  UIADD3 UR7, UPT, UPT, UR4, 0x90, URZ ;  /* 0x0000009004077890 */ /* 0x000fe2000fffe0ff */
[----:B------:R1:W-:Y:S05]  /*2af0*/  SYNCS.ARRIVE.TRANS64.RED.A1T0 RZ, [R4+URZ], RZ ;  /* 0x000000ff04ff79a7 */ /* 0x0003ea00081004ff */
[----:B------:R-:W-:Y:S01]  /*2b00*/  IMAD.U32 R7, RZ, RZ, UR7 ;  /* 0x00000007ff077e24 */ /* 0x000fe2000f8e00ff */
[----:B------:R-:W2:Y:S04]  /*2b10*/  SYNCS.PHASECHK.TRANS64.TRYWAIT P0, [UR4+0xa0], R5 ;  /* 0x0000a005ff0075a7 */ /* 0x000ea80008001104 */
[----:B------:R-:W-:Y:S01]  /*2b20*/  PRMT R6, R0, 0x654, R7 ;  /* 0x0000065400067816 */ /* 0x000fe20000000007 */
[----:B-1----:R-:W-:Y:S01]  /*2b30*/  @!P2 IMAD.MOV.U32 R4, RZ, RZ, 0x10 ;  /* 0x00000010ff04a424 */ /* 0x002fe200078e00ff */
[----:B--2---:R-:W-:Y:S06]  /*2b40*/  @!P0 BRA `(.L_x_49) ;  /* 0x0000006800f48947 */ /* 0x004fec0003800000 */
.L_x_150:
[----:B------:R-:W-:Y:S01]  /*2b50*/  ULEA UR8, UR5, UR6, 0x4 ;  /* 0x0000000605087291 */ /* 0x000fe2000f8e20ff */
[----:B------:R-:W-:Y:S01]  /*2b60*/  SEL R3, R6, R3, !P2 ;  /* 0x0000000306037207 */ /* 0x000fe20005000000 */
[----:B------:R-:W-:Y:S01]  /*2b70*/  UIADD3 UR9, UPT, UPT, UR4, 0x90, URZ ;  /* 0x0000009004097890 */ /* 0x000fe2000fffe0ff */
[----:B-1----:R-:W-:Y:S01]  /*2b80*/  LEA R2, R11, UR6, 0x3 ;  /* 0x000000060b027c11 */ /* 0x002fe2000f8e18ff */
[----:B------:R-:W-:Y:S01]  /*2b90*/  UIADD3 UR8, UPT, UPT, UR8, 0x120, URZ ;  /* 0x0000012008087890 */ /* 0x000fe2000fffe0ff */
[----:B------:R-:W-:Y:S01]  /*2ba0*/  SHF.L.U32 R5, R10, 0x1f, RZ ;  /* 0x0000001f0a057819 */ /* 0x000fe200000006ff */
[----:B------:R1:W-:Y:S01]  /*2bb0*/  @!P2 SYNCS.ARRIVE.TRANS64.RED RZ, [R3+URZ], R4 ;  /* 0x0000000403ffa9a7 */ /* 0x0003e200080004ff */
[----:B------:R-:W-:Y:S01]  /*2bc0*/  UIADD3 UR4, UPT, UPT, UR5, 0x1, URZ ;  /* 0x0000000105047890 */ /* 0x000fe2000fffe0ff */
[----:B------:R-:W-:-:S03]  /*2bd0*/  VIADD R8, R8, 0x1 ;  /* 0x0000000108087836 */ /* 0x000fc60000000000 */
[----:B------:R-:W-:Y:S02]  /*2be0*/  UISETP.NE.AND UP0, UPT, UR4, 0x2, UPT ;  /* 0x000000020400788c */ /* 0x000fe4000bf05270 */
[----:B------:R-:W-:Y:S06]  /*2bf0*/  UGETNEXTWORKID.BROADCAST [UR8], [UR9] ;  /* 0x00000000080073ca */ /* 0x000fec0008000100 */
[----:B------:R-:W-:Y:S01]  /*2c00*/  USEL UR7, URZ, 0x1, UP0 ;  /* 0x00000001ff077887 */ /* 0x000fe20008000000 */
[----:B------:R-:W-:Y:S01]  /*2c10*/  ISETP.NE.AND P0, PT, R8, 0x2, PT ;  /* 0x000000020800780c */ /* 0x000fe20003f05270 */
[----:B------:R-:W-:Y:S01]  /*2c20*/  USEL UR5, UR4, URZ, UP0 ;  /* 0x000000ff04057287 */ /* 0x000fe20008000000 */
[----:B------:R-:W2:Y:S03]  /*2c30*/  SYNCS.PHASECHK.TRANS64.TRYWAIT P1, [R2+URZ+0x90], R5 ;  /* 0x00009005020075a7 */ /* 0x000ea600080211ff */
[----:B------:R-:W-:Y:S01]  /*2c40*/  LOP3.LUT R12, R12, UR7, RZ, 0x3c, !PT ;  /* 0x000000070c0c7c12 */ /* 0x000fe2000f8e3cff */
[----:B-12---:R-:W-:Y:S07]  /*2c50*/  @!P1 BRA `(.L_x_50) ;  /* 0x0000006800c89947 */ /* 0x006fee0003800000 */
.L_x_151:
[C---:B------:R-:W-:Y:S01]  /*2c60*/  LEA R4, R11.reuse, UR6, 0x4 ;  /* 0x000000060b047c11 */ /* 0x040fe2000f8e20ff */
[----:B-1----:R-:W-:Y:S01]  /*2c70*/  VIADD R2, R2, 0xa0 ;  /* 0x000000a002027836 */ /* 0x002fe20000000000 */
[----:B------:R-:W-:Y:S01]  /*2c80*/  SEL R8, R8, RZ, P0 ;  /* 0x000000ff08087207 */ /* 0x000fe20000000000 */
[----:B------:R-:W-:-:S03]  /*2c90*/  VIADD R11, R11, 0x1 ;  /* 0x000000010b0b7836 */ /* 0x000fc60000000000 */
[----:B------:R-:W1:Y:S01]  /*2ca0*/  LDS.128 R4, [R4+0x120] ;  /* 0x0001200004047984 */ /* 0x000e620000000c00 */
[----:B------:R-:W-:Y:S02]  /*2cb0*/  PRMT R2, RZ, 0x654, R2 ;  /* 0x00000654ff027816 */ /* 0x000fe40000000002 */
[C---:B------:R-:W-:Y:S01]  /*2cc0*/  ISETP.NE.AND P1, PT, R11.reuse, 0x2, PT ;  /* 0x000000020b00780c */ /* 0x040fe20003f25270 */
[----:B------:R-:W-:Y:S01]  /*2cd0*/  @!PT LDS RZ, [RZ] ;  /* 0x00000000fffff984 */ /* 0x000fe20000000800 */
[----:B------:R-:W-:Y:S01]  /*2ce0*/  @!PT LDS RZ, [RZ] ;  /* 0x00000000fffff984 */ /* 0x000fe20000000800 */
[----:B------:R-:W-:Y:S01]  /*2cf0*/  @!PT LDS RZ, [RZ] ;  /* 0x00000000fffff984 */ /* 0x000fe20000000800 */
[----:B------:R-:W-:Y:S01]  /*2d00*/  @!PT LDS RZ, [RZ] ;  /* 0x00000000fffff984 */ /* 0x000fe20000000800 */
[----:B------:R2:W-:Y:S06]  /*2d10*/  MEMBAR.ALL.CTA ;  /* 0x0000000000007992 */ /* 0x0005ec0000008000 */
[----:B--2---:R-:W2:Y:S01]  /*2d20*/  FENCE.VIEW.ASYNC.S ;  /* 0x00000000000073c6 */ /* 0x004ea20000000000 */
[----:B------:R-:W-:Y:S01]  /*2d30*/  SEL R11, R11, RZ, P1 ;  /* 0x000000ff0b0b7207 */ /* 0x000fe20000800000 */
[----:B--2---:R2:W-:Y:S01]  /*2d40*/  SYNCS.ARRIVE.TRANS64.RED.A1T0 RZ, [R2+URZ], RZ ;  /* 0x000000ff02ff79a7 */ /* 0x0045e200081004ff */
[----:B-1----:R-:W-:-:S02]  /*2d50*/  LOP3.LUT P3, RZ, R6, 0x1, RZ, 0xc0, !PT ;  /* 0x0000000106ff7812 */ /* 0x002fc4000786c0ff */
[----:B------:R-:W-:-:S04]  /*2d60*/  SEL R5, RZ, 0x1, P1 ;  /* 0x00000001ff057807 */ /* 0x000fc80000800000 */
[----:B------:R-:W-:Y:S02]  /*2d70*/  LOP3.LUT R10, R10, R5, RZ, 0x3c, !PT ;  /* 0x000000050a0a7212 */ /* 0x000fe400078e3cff */
[----:B--2---:R-:W-:-:S04]  /*2d80*/  SEL R2, RZ, 0x1, P0 ;  /* 0x00000001ff027807 */ /* 0x004fc80000000000 */
[----:B------:R-:W-:Y:S01]  /*2d90*/  LOP3.LUT R9, R9, R2, RZ, 0x3c, !PT ;  /* 0x0000000209097212 */ /* 0x000fe200078e3cff */
[----:B------:R-:W-:Y:S06]  /*2da0*/  @P3 BRA `(.L_x_51) ;  /* 0xfffffffc002c3947 */ /* 0x000fec000383ffff */
[----:B------:R-:W-:Y:S01]  /*2db0*/  ULEA UR4, UR5, UR6, 0x3 ;  /* 0x0000000605047291 */ /* 0x000fe2000f8e18ff */
[----:B------:R-:W-:-:S08]  /*2dc0*/  SHF.L.U32 R3, R12, 0x1f, RZ ;  /* 0x0000001f0c037819 */ /* 0x000fd000000006ff */
[----:B------:R-:W1:Y:S02]  /*2dd0*/  SYNCS.PHASECHK.TRANS64 P0, [UR4+0xa0], R3 ;  /* 0x0000a003ff0075a7 */ /* 0x000e640008001004 */
[----:B-1----:R-:W-:Y:S05]  /*2de0*/  @P0 BRA `(.L_x_52) ;  /* 0x0000000000080947 */ /* 0x002fea0003800000 */
[----:B------:R-:W1:Y:S02]  /*2df0*/  SYNCS.PHASECHK.TRANS64.TRYWAIT P0, [UR4+0xa0], R3 ;  /* 0x0000a003ff0075a7 */ /* 0x000e640008001104 */
[----:B-1----:R-:W-:Y:S05]  /*2e00*/  @!P0 BRA `(.L_x_53) ;  /* 0x0000006800708947 */ /* 0x002fea0003800000 */
.L_x_52:
[----:B------:R-:W-:-:S04]  /*2e10*/  UIADD3 UR7, UPT, UPT, UR5, 0x1, URZ ;  /* 0x0000000105077890 */ /* 0x000fc8000fffe0ff */
[----:B------:R-:W-:-:S04]  /*2e20*/  UISETP.NE.AND UP0, UPT, UR7, 0x2, UPT ;  /* 0x000000020700788c */ /* 0x000fc8000bf05270 */
[----:B------:R-:W-:Y:S02]  /*2e30*/  USEL UR8, URZ, 0x1, UP0 ;  /* 0x00000001ff087887 */ /* 0x000fe40008000000 */
[----:B------:R-:W-:-:S04]  /*2e40*/  USEL UR7, UR7, URZ, UP0 ;  /* 0x000000ff07077287 */ /* 0x000fc80008000000 */
[----:B------:R-:W-:Y:S01]  /*2e50*/  ULEA UR7, UR7, UR6, 0x3 ;  /* 0x0000000607077291 */ /* 0x000fe2000f8e18ff */
[----:B-1----:R-:W-:-:S04]  /*2e60*/  LOP3.LUT R3, R12, UR8, RZ, 0x3c, !PT ;  /* 0x000000080c037c12 */ /* 0x002fc8000f8e3cff */
[----:B------:R-:W-:-:S04]  /*2e70*/  SHF.L.U32 R0, R3, 0x1f, RZ ;  /* 0x0000001f03007819 */ /* 0x000fc800000006ff */
[----:B------:R-:W1:Y:S02]  /*2e80*/  SYNCS.PHASECHK.TRANS64 P0, [UR7+0xa0], R0 ;  /* 0x0000a000ff0075a7 */ /* 0x000e640008001007 */
[----:B-1----:R-:W-:Y:S05]  /*2e90*/  @P0 EXIT ;  /* 0x000000000000094d */ /* 0x002fea0003800000 */
[----:B------:R-:W-:Y:S02]  /*2ea0*/  SHF.L.U32 R3, R3, 0x1f, RZ ;  /* 0x0000001f03037819 */ /* 0x000fe400000006ff */
[----:B------:R-:W-:-:S07]  /*2eb0*/  MOV R0, UR7 ;  /* 0x0000000700007c02 */ /* 0x000fce0008000f00 */
.L_x_54:
[----:B-1----:R1:W2:Y:S02]  /*2ec0*/  SYNCS.PHASECHK.TRANS64.TRYWAIT P0, [R0+URZ+0xa0], R3 ;  /* 0x0000a003000075a7 */ /* 0x0022a400080011ff */
[----:B--2---:R-:W-:Y:S05]  /*2ed0*/  @!P0 NANOSLEEP.SYNCS 0x989680 ;  /* 0x009896800000895d */ /* 0x004fea0003900000 */
[----:B------:R-:W2:Y:S02]  /*2ee0*/  @!P0 SYNCS.PHASECHK.TRANS64 P0, [R0+URZ+0xa0], R3 ;  /* 0x0000a003000085a7 */ /* 0x000ea400080010ff */
[----:B--2---:R-:W-:Y:S05]  /*2ef0*/  @P0 EXIT ;  /* 0x000000000000094d */ /* 0x004fea0003800000 */
[----:B------:R-:W-:Y:S05]  /*2f00*/  BRA `(.L_x_54) ;  /* 0xfffffffc00ec7947 */ /* 0x000fea000383ffff */
.L_x_47:
[----:B------:R-:W-:Y:S05]  /*2f10*/  BRA.U UP4, `(.L_x_55) ;  /* 0x0000000d04bc7547 */ /* 0x000fea000b800000 */
[----:B------:R-:W-:Y:S01]  /*2f20*/  UMOV UR4, 0x40 ;  /* 0x0000004000047882 */ /* 0x000fe20000000000 */
[----:B------:R-:W-:Y:S01]  /*2f30*/  NOP ;  /* 0x0000000000007918 */ /* 0x000fe20000000000 */
[----:B------:R-:W-:Y:S01]  /*2f40*/  ULEA UR5, UR47, UR4, 0x18 ;  /* 0x000000042f057291 */ /* 0x000fe2000f8ec0ff */
[----:B------:R-:W-:Y:S02]  /*2f50*/  UMOV UR6, 0x400 ;  /* 0x0000040000067882 */ /* 0x000fe40000000000 */
[----:B------:R-:W-:-:S06]  /*2f60*/  ULEA UR6, UR47, UR6, 0x18 ;  /* 0x000000062f067291 */ /* 0x000fcc000f8ec0ff */
[----:B------:R-:W1:Y:S02]  /*2f70*/  LDS.U8 R0, [UR5+0x1c] ;  /* 0x00001c05ff007984 */ /* 0x000e640008000000 */
[----:B-1----:R-:W-:-:S13]  /*2f80*/  ISETP.NE.AND P0, PT, R0, RZ, PT ;  /* 0x000000ff0000720c */ /* 0x002fda0003f05270 */
[----:B------:R-:W-:Y:S05]  /*2f90*/  @P0 BRA `(.L_x_56) ;  /* 0x0000000000580947 */ /* 0x000fea0003800000 */
[----:B------:R-:W-:-:S13]  /*2fa0*/  ELECT P0, URZ, PT ;  /* 0x0000000000ff782f */ /* 0x000fda0003800000 */
[----:B------:R-:W-:Y:S05]  /*2fb0*/  @!P0 BRA `(.L_x_57) ;  /* 0x0000000000608947 */ /* 0x000fea0003800000 */
[----:B------:R-:W-:Y:S01]  /*2fc0*/  UMOV UR4, 0x10 ;  /* 0x0000001000047882 */ /* 0x000fe20000000000 */
[----:B------:R-:W-:Y:S01]  /*2fd0*/  HFMA2 R0, -RZ, RZ, 0, 5.9604644775390625e-08 ;  /* 0x00000001ff007431 */ /* 0x000fe200000001ff */
[----:B------:R-:W-:-:S03]  /*2fe0*/  MOV R3, 0xffff ;  /* 0x0000ffff00037802 */ /* 0x000fc60000000f00 */
[----:B------:R-:W-:Y:S04]  /*2ff0*/  DEPBAR.LE SB1, 0x36 ;  /* 0x00009d800000791a */ /* 0x000fe80000000000 */
[----:B------:R-:W1:Y:S02]  /*3000*/  UTCATOMSWS.FIND_AND_SET.ALIGN UP0, UR4, UR4 ;  /* 0x00000004000475e3 */ /* 0x000e640008000800 */
[----:B-1----:R-:W-:Y:S01]  /*3010*/  MOV R4, UR4 ;  /* 0x0000000400047c02 */ /* 0x002fe20008000f00 */
[----:B------:R-:W-:Y:S06]  /*3020*/  BRA.U UP0, `(.L_x_58) ;  /* 0x0000000100187547 */ /* 0x000fec000b800000 */
.L_x_59:
[----:B------:R-:W-:Y:S05]  /*3030*/  NANOSLEEP 0x64 ;  /* 0x000000640000795d */ /* 0x000fea0003800000 */
[----:B------:R-:W-:-:S05]  /*3040*/  UMOV UR4, 0x10 ;  /* 0x0000001000047882 */ /* 0x000fca0000000000 */
[----:B------:R-:W-:Y:S04]  /*3050*/  DEPBAR.LE SB1, 0x36 ;  /* 0x00009d800000791a */ /* 0x000fe80000000000 */
[----:B------:R-:W1:Y:S02]  /*3060*/  UTCATOMSWS.FIND_AND_SET.ALIGN UP0, UR4, UR4 ;  /* 0x00000004000475e3 */ /* 0x000e640008000800 */
[----:B-1----:R-:W-:Y:S01]  /*3070*/  MOV R4, UR4 ;  /* 0x0000000400047c02 */ /* 0x002fe20008000f00 */
[----:B------:R-:W-:Y:S05]  /*3080*/  BRA.U !UP0, `(.L_x_59) ;  /* 0xfffffffd08e87547 */ /* 0x000fea000b83ffff */
.L_x_58:
[-C--:B------:R-:W-:Y:S02]  /*3090*/  SHF.L.U32 R3, R3, R4.reuse, RZ ;  /* 0x0000000403037219 */ /* 0x080fe400000006ff */
[----:B------:R-:W-:Y:S01]  /*30a0*/  SHF.L.U32 R0, R0, R4, RZ ;  /* 0x0000000400007219 */ /* 0x000fe200000006ff */
[----:B------:R-:W-:Y:S02]  /*30b0*/  IMAD.SHL.U32 R4, R4, 0x20, RZ ;  /* 0x0000002004047824 */ /* 0x000fe400078e00ff */
[----:B------:R1:W-:Y:S04]  /*30c0*/  ATOMS.OR RZ, [UR5+0x14], R3 ;  /* 0x00001403ffff798c */ /* 0x0003e8000b000005 */
[----:B------:R1:W-:Y:S04]  /*30d0*/  ATOMS.OR RZ, [UR5+0x18], R0 ;  /* 0x00001800ffff798c */ /* 0x0003e8000b000005 */
[----:B------:R1:W-:Y:S01]  /*30e0*/  STS [UR6+0x140], R4 ;  /* 0x00014004ff007988 */ /* 0x0003e20008000806 */
[----:B------:R-:W-:Y:S05]  /*30f0*/  BRA `(.L_x_57) ;  /* 0x0000000000107947 */ /* 0x000fea0003800000 */
.L_x_56:
[----:B------:R-:W-:Y:S02]  /*3100*/  MOV R0, 0xffffffff ;  /* 0xffffffff00007802 */ /* 0x000fe40000000f00 */
[----:B------:R-:W-:-:S03]  /*3110*/  MOV R4, 0x3140 ;  /* 0x0000314000047802 */ /* 0x000fc60000000f00 */
[----:B------:R1:W-:Y:S04]  /*3120*/  STS [UR6+0x140], R0 ;  /* 0x00014000ff007988 */ /* 0x0003e80008000806 */
[----:B-1---5:R-:W-:Y:S05]  /*3130*/  CALL.REL.NOINC `($__internal_1_$__cuda_sm10x_tcgen05_guardrail_trap_phase_invalid_during_alloc) ;  /* 0x0000006c00bc7944 */ /* 0x022fea0003c00000 */
.L_x_57:
[----:B------:R-:W-:Y:S05]  /*3140*/  WARPSYNC.ALL ;  /* 0x0000000000007948 */ /* 0x000fea0003800000 */
[----:B------:R-:W2:Y:S01]  /*3150*/  S2UR UR4, SR_CgaCtaId ;  /* 0x00000000000479c3 */ /* 0x000ea20000008800 */
[----:B------:R-:W-:Y:S01]  /*3160*/  UMOV UR26, 0x400 ;  /* 0x00000400001a7882 */ /* 0x000fe20000000000 */
[----:B------:R-:W-:-:S06]  /*3170*/  NOP ;  /* 0x0000000000007918 */ /* 0x000fcc0000000000 */
[----:B------:R-:W-:Y:S06]  /*3180*/  BAR.ARV 0x6, 0xa0 ;  /* 0x0182800000007b1d */ /* 0x000fec0000002000 */
[----:B------:R-:W3:Y:S01]  /*3190*/  LDCU UR5, c[0x0][0x38c] ;  /* 0x00007180ff0577ac */ /* 0x000ee20008000800 */
[----:B------:R-:W-:Y:S01]  /*31a0*/  LOP3.LUT R2, R2, 0xffff, RZ, 0xc0, !PT ;  /* 0x0000ffff02027812 */ /* 0x000fe200078ec0ff */
[----:B------:R-:W-:Y:S01]  /*31b0*/  IMAD.MOV.U32 R11, RZ, RZ, 0x1 ;  /* 0x00000001ff0b7424 */ /* 0x000fe200078e00ff */
[----:B------:R-:W-:Y:S01]  /*31c0*/  CS2R R8, SRZ ;  /* 0x0000000000087805 */ /* 0x000fe2000001ff00 */
[----:B------:R-:W4:Y:S01]  /*31d0*/  LDCU UR7, c[0x0][0x38c] ;  /* 0x00007180ff0777ac */ /* 0x000f220008000800 */
[----:B------:R-:W-:Y:S01]  /*31e0*/  R2UR UR27, R2 ;  /* 0x00000000021b72ca */ /* 0x000fe200000e0000 */
[----:B------:R-:W-:Y:S01]  /*31f0*/  IMAD.MOV.U32 R10, RZ, RZ, RZ ;  /* 0x000000ffff0a7224 */ /* 0x000fe200078e00ff */
[----:B------:R-:W-:Y:S01]  /*3200*/  UMOV UR31, URZ ;  /* 0x000000ff001f7c82 */ /* 0x000fe20008000000 */
[----:B------:R-:W-:Y:S01]  /*3210*/  UMOV UR22, URZ ;  /* 0x000000ff00167c82 */ /* 0x000fe20008000000 */
[----:B--2---:R-:W-:Y:S01]  /*3220*/  ULEA UR26, UR4, UR26, 0x18 ;  /* 0x0000001a041a7291 */ /* 0x004fe2000f8ec0ff */
[----:B------:R-:W-:Y:S01]  /*3230*/  UMOV UR38, 0x0 ;  /* 0x0000000000267882 */ /* 0x000fe20000000000 */
[----:B------:R-:W-:-:S02]  /*3240*/  UMOV UR39, 0x8200010 ;  /* 0x0820001000277882 */ /* 0x000fc40000000000 */
[----:B------:R-:W-:Y:S02]  /*3250*/  UIADD3 UR4, UPT, UPT, UR26, 0x8400, URZ ;  /* 0x000084001a047890 */ /* 0x000fe4000fffe0ff */
[----:B------:R-:W-:Y:S02]  /*3260*/  UIADD3 UR6, UPT, UPT, UR26, 0x18400, URZ ;  /* 0x000184001a067890 */ /* 0x000fe4000fffe0ff */
[----:B---3--:R-:W-:Y:S01]  /*3270*/  UIADD3 UR5, UPT, UPT, UR5, 0x3f, URZ ;  /* 0x0000003f05057890 */ /* 0x008fe2000fffe0ff */
[----:B-1----:R-:W1:Y:S01]  /*3280*/  LDS R0, [UR26+0x140] ;  /* 0x0001401aff007984 */ /* 0x002e620008000800 */
[----:B------:R-:W-:Y:S01]  /*3290*/  UMOV UR36, 0x0 ;  /* 0x0000000000247882 */ /* 0x000fe20000000000 */
[----:B------:R-:W-:Y:S01]  /*32a0*/  UMOV UR37, 0x8200010 ;  /* 0x0820001000257882 */ /* 0x000fe20000000000 */
[----:B------:R-:W-:Y:S02]  /*32b0*/  USHF.R.S32.HI UR40, URZ, 0x1f, UR5 ;  /* 0x0000001fff287899 */ /* 0x000fe40008011405 */
[----:B----4-:R-:W-:-:S02]  /*32c0*/  UISETP.GE.AND UP4, UPT, UR7, 0x1, UPT ;  /* 0x000000010700788c */ /* 0x010fc4000bf86270 */
[----:B------:R-:W-:Y:S02]  /*32d0*/  ULEA.HI UR40, UR40, UR5, URZ, 0x6 ;  /* 0x0000000528287291 */ /* 0x000fe4000f8f30ff */
[----:B------:R-:W-:Y:S02]  /*32e0*/  USHF.R.U32.HI UR5, URZ, 0x4, UR4 ;  /* 0x00000004ff057899 */ /* 0x000fe40008011604 */
[----:B------:R-:W-:Y:S02]  /*32f0*/  USHF.R.S32.HI UR40, URZ, 0x6, UR40 ;  /* 0x00000006ff287899 */ /* 0x000fe40008011428 */
[----:B------:R-:W-:Y:S02]  /*3300*/  USHF.R.U32.HI UR4, URZ, 0x4, UR6 ;  /* 0x00000004ff047899 */ /* 0x000fe40008011606 */
[----:B------:R-:W-:Y:S02]  /*3310*/  UISETP.LT.AND UP0, UPT, UR40, 0x1, UPT ;  /* 0x000000012800788c */ /* 0x000fe4000bf01270 */
[----:B------:R-:W-:-:S02]  /*3320*/  ULOP3.LUT UR5, UR5, 0x3fff, URZ, 0xc0, !UPT ;  /* 0x00003fff05057892 */ /* 0x000fc4000f8ec0ff */
[----:B------:R-:W-:Y:S02]  /*3330*/  ULOP3.LUT UR4, UR4, 0x3fff, URZ, 0xc0, !UPT ;  /* 0x00003fff04047892 */ /* 0x000fe4000f8ec0ff */
[----:B------:R-:W-:Y:S02]  /*3340*/  USEL UR41, UR40, 0x1, !UP0 ;  /* 0x0000000128297887 */ /* 0x000fe4000c000000 */
[----:B------:R-:W-:Y:S02]  /*3350*/  ULOP3.LUT UR28, UR5, 0x10000, URZ, 0xfc, !UPT ;  /* 0x00010000051c7892 */ /* 0x000fe4000f8efcff */
[----:B------:R-:W-:Y:S02]  /*3360*/  ULOP3.LUT UR29, UR4, 0x10000, URZ, 0xfc, !UPT ;  /* 0x00010000041d7892 */ /* 0x000fe4000f8efcff */
[----:B------:R-:W-:Y:S01]  /*3370*/  UIADD3 UR41, UPT, UPT, -UR41, URZ, URZ ;  /* 0x000000ff29297290 */ /* 0x000fe2000fffe1ff */
[----:B------:R-:W-:Y:S01]  /*3380*/  UMOV UR34, 0x0 ;  /* 0x0000000000227882 */ /* 0x000fe20000000000 */
[----:B------:R-:W-:Y:S01]  /*3390*/  UMOV UR35, 0x8200010 ;  /* 0x0820001000237882 */ /* 0x000fe20000000000 */
[----:B------:R-:W-:Y:S01]  /*33a0*/  UMOV UR32, 0x0 ;  /* 0x0000000000207882 */ /* 0x000fe20000000000 */
[----:B------:R-:W-:Y:S01]  /*33b0*/  UMOV UR33, 0x8200010 ;  /* 0x0820001000217882 */ /* 0x000fe20000000000 */
[----:B-1----:R-:W-:-:S15]  /*33c0*/  R2UR UR42, R0 ;  /* 0x00000000002a72ca */ /* 0x002fde00000e0000 */
.L_x_66:
[----:B------:R-:W-:Y:S02]  /*33d0*/  LEA R0, R10, UR26, 0x3 ;  /* 0x0000001a0a007c11 */ /* 0x000fe4000f8e18ff */
[----:B------:R-:W-:Y:S02]  /*33e0*/  SHF.L.U32 R5, R9, 0x1f, RZ ;  /* 0x0000001f09057819 */ /* 0x000fe400000006ff */
[----:B------:R-:W-:Y:S01]  /*33f0*/  PLOP3.LUT P0, PT, PT, PT, UP4, 0x80, 0x8 ;  /* 0x000000000008781c */ /* 0x000fe20003f0f048 */
[----:B------:R-:W-:Y:S01]  /*3400*/  VIADD R3, R0, 0xa0 ;  /* 0x000000a000037836 */ /* 0x000fe20000000000 */
[----:B-1----:R-:W1:Y:S02]  /*3410*/  SYNCS.PHASECHK.TRANS64.TRYWAIT P1, [R0+URZ+0x90], R5 ;  /* 0x00009005000075a7 */ /* 0x002e6400080211ff */
[----:B-1-3--:R-:W-:Y:S09]  /*3420*/  @!P1 BRA `(.L_x_60) ;  /* 0x0000006400009947 */ /* 0x00aff20003800000 */
.L_x_153:
[----:B------:R-:W-:Y:S01]  /*3430*/  LEA R4, R10, UR26, 0x4 ;  /* 0x0000001a0a047c11 */ /* 0x000fe2000f8e20ff */
[----:B------:R-:W-:Y:S01]  /*3440*/  @UP4 ULEA UR4, UR22, UR26, 0x3 ;  /* 0x0000001a16044291 */ /* 0x000fe2000f8e18ff */
[----:B------:R-:W-:Y:S01]  /*3450*/  PLOP3.LUT P2, PT, PT, PT, PT, 0x80, 0x8 ;  /* 0x000000000008781c */ /* 0x000fe20003f4f070 */
[----:B------:R-:W-:Y:S01]  /*3460*/  ULEA UR30, UR31, UR26, 0x3 ;  /* 0x0000001a1f1e7291 */ /* 0x000fe2000f8e18ff */
[----:B------:R-:W-:Y:S01]  /*3470*/  PRMT R3, RZ, 0x654, R3 ;  /* 0x00000654ff037816 */ /* 0x000fe20000000003 */
[----:B------:R-:W-:Y:S01]  /*3480*/  ULEA UR11, UR31, UR42, 0x7 ;  /* 0x0000002a1f0b7291 */ /* 0x000fe2000f8e38ff */
[----:B-1----:R-:W1:Y:S01]  /*3490*/  LDS.128 R4, [R4+0x120] ;  /* 0x0001200004047984 */ /* 0x002e620000000c00 */
[----:B------:R-:W-:Y:S02]  /*34a0*/  @P0 SHF.L.U32 R2, R8, 0x1f, RZ ;  /* 0x0000001f08020819 */ /* 0x000fe400000006ff */
[----:B------:R-:W-:Y:S01]  /*34b0*/  SHF.L.U32 R0, R11, 0x1f, RZ ;  /* 0x0000001f0b007819 */ /* 0x000fe200000006ff */
[----:B------:R-:W-:Y:S01]  /*34c0*/  @!PT LDS RZ, [RZ] ;  /* 0x00000000fffff984 */ /* 0x000fe20000000800 */
[----:B------:R-:W-:Y:S01]  /*34d0*/  @!PT LDS RZ, [RZ] ;  /* 0x00000000fffff984 */ /* 0x000fe20000000800 */
[----:B------:R-:W-:Y:S01]  /*34e0*/  @!PT LDS RZ, [RZ] ;  /* 0x00000000fffff984 */ /* 0x000fe20000000800 */
[----:B------:R-:W-:Y:S01]  /*34f0*/  @!PT LDS RZ, [RZ] ;  /* 0x00000000fffff984 */ /* 0x000fe20000000800 */
[----:B------:R2:W-:Y:S06]  /*3500*/  MEMBAR.ALL.CTA ;  /* 0x0000000000007992 */ /* 0x0005ec0000008000 */
[----:B--2---:R-:W2:Y:S02]  /*3510*/  FENCE.VIEW.ASYNC.S ;  /* 0x00000000000073c6 */ /* 0x004ea40000000000 */
[----:B--2---:R2:W-:Y:S01]  /*3520*/  SYNCS.ARRIVE.TRANS64.RED.A1T0 RZ, [R3+URZ], RZ ;  /* 0x000000ff03ff79a7 */ /* 0x0045e200081004ff */
[----:B------:R2:W3:Y:S01]  /*3530*/  @P0 SYNCS.PHASECHK.TRANS64.TRYWAIT P2, [UR4], R2 ;  /* 0x00000002ff0005a7 */ /* 0x0004e20008041104 */
[----:B-1----:R-:W-:Y:S01]  /*3540*/  LOP3.LUT P1, RZ, R6, 0x1, RZ, 0xc0, !PT ;  /* 0x0000000106ff7812 */ /* 0x002fe2000782c0ff */
[----:B------:R-:W1:Y:S02]  /*3550*/  SYNCS.PHASECHK.TRANS64.TRYWAIT P0, [UR30+0xd0], R0 ;  /* 0x0000d000ff0075a7 */ /* 0x000e64000800111e */
[----:B-123--:R-:W-:Y:S10]  /*3560*/  @!P0 BRA `(.L_x_61) ;  /* 0x0000006000c48947 */ /* 0x00eff40003800000 */
.L_x_155:
[----:B------:R-:W-:Y:S01]  /*3570*/  IADD3 R10, PT, PT, R10, 0x1, RZ ;  /* 0x000000010a0a7810 */ /* 0x000fe20007ffe0ff */
[----:B------:R-:W-:Y:S06]  /*3580*/  BRA.U !UP4, `(.L_x_62) ;  /* 0x000000010cc07547 */ /* 0x000fec000b800000 */
[----:B------:R-:W-:Y:S01]  /*3590*/  UPLOP3.LUT UP2, UPT, UPT, UPT, UPT, 0x40, 0x4 ;  /* 0x000000000004789c */ /* 0x000fe20003f4e870 */
[----:B------:R-:W-:Y:S01]  /*35a0*/  UMOV UR24, UR41 ;  /* 0x0000002900187c82 */ /* 0x000fe20008000000 */
[----:B------:R-:W-:Y:S01]  /*35b0*/  UMOV UR23, UR40 ;  /* 0x0000002800177c82 */ /* 0x000fe20008000000 */
[----:B------:R-:W-:-:S08]  /*35c0*/  UMOV UR10, UR22 ;  /* 0x00000016000a7c82 */ /* 0x000fd00008000000 */
.L_x_65:
[----:B------:R-:W-:Y:S02]  /*35d0*/  UIADD3 UR24, UPT, UPT, UR24, 0x1, URZ ;  /* 0x0000000118187890 */ /* 0x000fe4000fffe0ff */
[----:B--2---:R-:W-:Y:S02]  /*35e0*/  ULEA UR5, UR10, UR26, 0x3 ;  /* 0x0000001a0a057291 */ /* 0x004fe4000f8e18ff */
[----:B------:R-:W-:Y:S01]  /*35f0*/  UISETP.NE.AND UP3, UPT, UR24, URZ, UPT ;  /* 0x000000ff1800728c */ /* 0x000fe2000bf65270 */
[----:B---3--:R-:W-:Y:S10]  /*3600*/  @P2 BRA `(.L_x_63) ;  /* 0x00000000000c2947 */ /* 0x008ff40003800000 */
[----:B-1----:R-:W-:Y:S04]  /*3610*/  SHF.L.U32 R3, R8, 0x1f, RZ ;  /* 0x0000001f08037819 */ /* 0x002fe800000006ff */
[----:B------:R-:W1:Y:S02]  /*3620*/  SYNCS.PHASECHK.TRANS64.TRYWAIT P0, [UR5], R3 ;  /* 0x00000003ff0075a7 */ /* 0x000e640008001105 */
[----:B-1----:R-:W-:Y:S05]  /*3630*/  @!P0 BRA `(.L_x_64) ;  /* 0x0000006000a88947 */ /* 0x002fea0003800000 */
.L_x_63:
[----:B------:R-:W-:Y:S01]  /*3640*/  UISETP.NE.AND UP0, UPT, UR23, 0x1, UPT ;  /* 0x000000011700788c */ /* 0x000fe2000bf05270 */
[----:B------:R-:W-:Y:S01]  /*3650*/  PLOP3.LUT P2, PT, PT, PT, PT, 0x80, 0x8 ;  /* 0x000000000008781c */ /* 0x000fe20003f4f070 */
[----:B------:R-:W-:Y:S02]  /*3660*/  UIADD3 UR4, UPT, UPT, UR10, 0x1, URZ ;  /* 0x000000010a047890 */ /* 0x000fe4000fffe0ff */
[----:B------:R-:W-:Y:S02]  /*3670*/  UIADD3 UR25, UPT, UPT, UR5, 0x20, URZ ;  /* 0x0000002005197890 */ /* 0x000fe4000fffe0ff */
[----:B------:R-:W-:Y:S01]  /*3680*/  UISETP.NE.AND UP1, UPT, UR4, 0x4, UPT ;  /* 0x000000040400788c */ /* 0x000fe2000bf25270 */
[----:B------:R-:W-:Y:S01]  /*3690*/  PLOP3.LUT P0, PT, PT, PT, UP0, 0x80, 0x8 ;  /* 0x000000000008781c */ /* 0x000fe20003f0f008 */
[----:B------:R-:W-:Y:S02]  /*36a0*/  UIADD3 UR23, UPT, UPT, UR23, -0x1, URZ ;  /* 0xffffffff17177890 */ /* 0x000fe4000fffe0ff */
[----:B------:R-:W-:Y:S02]  /*36b0*/  USEL UR6, URZ, 0x1, UP1 ;  /* 0x00000001ff067887 */ /* 0x000fe40008800000 */
[----:B------:R-:W-:Y:S01]  /*36c0*/  USEL UR22, UR4, URZ, UP1 ;  /* 0x000000ff04167287 */ /* 0x000fe20008800000 */
[----:B------:R-:W-:Y:S01]  /*36d0*/  UMOV UR7, 0x40004040 ;  /* 0x4000404000077882 */ /* 0x000fe20000000000 */
[----:B------:R-:W-:Y:S02]  /*36e0*/  UMOV UR5, 0x40004040 ;  /* 0x4000404000057882 */ /* 0x000fe40000000000 */
[----:B------:R-:W-:Y:S01]  /*36f0*/  @UP0 ULEA UR4, UR22, UR26, 0x3 ;  /* 0x0000001a16040291 */ /* 0x000fe2000f8e18ff */
[----:B------:R-:W-:Y:S01]  /*3700*/  LOP3.LUT R8, R8, UR6, RZ, 0x3c, !PT ;  /* 0x0000000608087c12 */ /* 0x000fe2000f8e3cff */
[----:B------:R-:W-:Y:S01]  /*3710*/  ULEA UR6, UR10, UR29, 0xa ;  /* 0x0000001d0a067291 */ /* 0x000fe2000f8e50ff */
[----:B------:R-:W-:Y:S02]  /*3720*/  UMOV UR21, 0x40004040 ;  /* 0x4000404000157882 */ /* 0x000fe40000000000 */
[----:B-1----:R-:W-:Y:S01]  /*3730*/  @P0 SHF.L.U32 R0, R8, 0x1f, RZ ;  /* 0x0000001f08000819 */ /* 0x002fe200000006ff */
[----:B------:R-:W-:Y:S02]  /*3740*/  UIADD3 UR20, UPT, UPT, UR6, 0x2, URZ ;  /* 0x0000000206147890 */ /* 0x000fe4000fffe0ff */
[----:B------:R-:W-:Y:S01]  /*3750*/  UIADD3 UR16, UPT, UPT, UR6, 0x4, URZ ;  /* 0x0000000406107890 */ /* 0x000fe2000fffe0ff */
[----:B------:R2:W3:Y:S01]  /*3760*/  @P0 SYNCS.PHASECHK.TRANS64.TRYWAIT P2, [UR4], R0 ;  /* 0x00000000ff0005a7 */ /* 0x0004e20008041104 */
[----:B------:R-:W-:Y:S02]  /*3770*/  ULEA UR4, UR10, UR28, 0xa ;  /* 0x0000001c0a047291 */ /* 0x000fe4000f8e50ff */
[----:B------:R-:W-:Y:S02]  /*3780*/  UIADD3 UR12, UPT, UPT, UR6, 0x6, URZ ;  /* 0x00000006060c7890 */ /* 0x000fe4000fffe0ff */
[----:B------:R-:W-:Y:S02]  /*3790*/  UIADD3 UR18, UPT, UPT, UR4, 0x2, URZ ;  /* 0x0000000204127890 */ /* 0x000fe4000fffe0ff */
[----:B------:R-:W-:Y:S02]  /*37a0*/  UIADD3 UR14, UPT, UPT, UR4, 0x4, URZ ;  /* 0x00000004040e7890 */ /* 0x000fe4000fffe0ff */
[----:B------:R-:W-:Y:S01]  /*37b0*/  UIADD3 UR8, UPT, UPT, UR4, 0x6, URZ ;  /* 0x0000000604087890 */ /* 0x000fe2000fffe0ff */
[----:B------:R2:W-:Y:S01]  /*37c0*/  UTCHMMA gdesc[UR4], gdesc[UR6], tmem[UR11], tmem[UR38], idesc[UR39], UP2 ;  /* 0x00ff2606040075ea */ /* 0x0005e2000900000b */
[----:B------:R-:W-:Y:S01]  /*37d0*/  UPLOP3.LUT UP2, UPT, UPT, UPT, UPT, 0x80, 0x8 ;  /* 0x000000000008789c */ /* 0x000fe20003f4f070 */
[----:B------:R-:W-:Y:S01]  /*37e0*/  UMOV UR19, 0x40004040 ;  /* 0x4000404000137882 */ /* 0x000fe20000000000 */
[----:B------:R-:W-:Y:S01]  /*37f0*/  UMOV UR17, 0x40004040 ;  /* 0x4000404000117882 */ /* 0x000fe20000000000 */
[----:B------:R2:W-:Y:S01]  /*3800*/  UTCHMMA gdesc[UR18], gdesc[UR20], tmem[UR11], tmem[UR36], idesc[UR37], UPT ;  /* 0x00ff2414120075ea */ /* 0x0005e2000b80000b */
[----:B------:R-:W-:Y:S01]  /*3810*/  UMOV UR15, 0x40004040 ;  /* 0x40004040000f7882 */ /* 0x000fe20000000000 */
[----:B------:R-:W-:Y:S01]  /*3820*/  UMOV UR13, 0x40004040 ;  /* 0x40004040000d7882 */ /* 0x000fe20000000000 */
[----:B------:R-:W-:Y:S01]  /*3830*/  UMOV UR9, 0x40004040 ;  /* 0x4000404000097882 */ /* 0x000fe20000000000 */
[----:B------:R2:W-:Y:S01]  /*3840*/  UTCHMMA gdesc[UR14], gdesc[UR16], tmem[UR11], tmem[UR34], idesc[UR35], UPT ;  /* 0x00ff22100e0075ea */ /* 0x0005e2000b80000b */
[----:B------:R2:W-:Y:S01]  /*3850*/  UTCHMMA gdesc[UR8], gdesc[UR12], tmem[UR11], tmem[UR32], idesc[UR33], UPT ;  /* 0x00ff200c080075ea */ /* 0x0005e2000b80000b */
[----:B------:R2:W-:Y:S01]  /*3860*/  UTCBAR.MULTICAST [UR25], URZ, UR27 ;  /* 0x000000ff190073e9 */ /* 0x0005e2000800081b */
[----:B------:R-:W-:Y:S01]  /*3870*/  UMOV UR10, UR22 ;  /* 0x00000016000a7c82 */ /* 0x000fe20008000000 */
[----:B------:R-:W-:Y:S05]  /*3880*/  BRA.U UP3, `(.L_x_65) ;  /* 0xfffffffd03507547 */ /* 0x000fea000b83ffff */
.L_x_62:
[----:B--2---:R-:W-:Y:S01]  /*3890*/  UIADD3 UR4, UPT, UPT, UR31, 0x1, URZ ;  /* 0x000000011f047890 */ /* 0x004fe2000fffe0ff */
[C---:B------:R-:W-:Y:S01]  /*38a0*/  ISETP.NE.AND P0, PT, R10.reuse, 0x2, PT ;  /* 0x000000020a00780c */ /* 0x040fe20003f05270 */
[----:B------:R-:W-:Y:S02]  /*38b0*/  UIADD3 UR5, UPT, UPT, UR30, 0xb0, URZ ;  /* 0x000000b01e057890 */ /* 0x000fe4000fffe0ff */
[----:B------:R-:W-:Y:S01]  /*38c0*/  UISETP.NE.AND UP0, UPT, UR4, 0x4, UPT ;  /* 0x000000040400788c */ /* 0x000fe2000bf05270 */
[----:B-1----:R-:W-:Y:S02]  /*38d0*/  SEL R0, RZ, 0x1, P0 ;  /* 0x00000001ff007807 */ /* 0x002fe40000000000 */
[----:B------:R-:W-:Y:S01]  /*38e0*/  SEL R10, R10, RZ, P0 ;  /* 0x000000ff0a0a7207 */ /* 0x000fe20000000000 */
[----:B------:R-:W-:Y:S01]  /*38f0*/  USEL UR6, URZ, 0x1, UP0 ;  /* 0x00000001ff067887 */ /* 0x000fe20008000000 */
[----:B------:R-:W-:Y:S01]  /*3900*/  LOP3.LUT R9, R9, R0, RZ, 0x3c, !PT ;  /* 0x0000000009097212 */ /* 0x000fe200078e3cff */
[----:B------:R-:W-:Y:S01]  /*3910*/  USEL UR31, UR4, URZ, UP0 ;  /* 0x000000ff041f7287 */ /* 0x000fe20008000000 */
[----:B------:R1:W-:Y:S03]  /*3920*/  UTCBAR [UR5], URZ ;  /* 0x000000ff050073e9 */ /* 0x0003e600080000ff */
[----:B------:R-:W-:Y:S01]  /*3930*/  LOP3.LUT R11, R11, UR6, RZ, 0x3c, !PT ;  /* 0x000000060b0b7c12 */ /* 0x000fe2000f8e3cff */
[----:B------:R-:W-:Y:S07]  /*3940*/  @P1 BRA `(.L_x_66) ;  /* 0xfffffff800a01947 */ /* 0x000fee000383ffff */
[----:B------:R-:W2:Y:S01]  /*3950*/  S2UR UR8, SR_CgaCtaId ;  /* 0x00000000000879c3 */ /* 0x000ea20000008800 */
[----:B------:R-:W-:Y:S01]  /*3960*/  ELECT P0, URZ, PT ;  /* 0x0000000000ff782f */ /* 0x000fe20003800000 */
[----:B------:R-:W-:Y:S01]  /*3970*/  IMAD.MOV.U32 R0, RZ, RZ, 0x1 ;  /* 0x00000001ff007424 */ /* 0x000fe200078e00ff */
[----:B------:R-:W-:Y:S01]  /*3980*/  UIADD3 UR26, UPT, UPT, UR26, 0xd0, URZ ;  /* 0x000000d01a1a7890 */ /* 0x000fe2000fffe0ff */
[----:B------:R-:W-:Y:S01]  /*3990*/  SHF.L.U32 R3, R11, 0x1f, RZ ;  /* 0x0000001f0b037819 */ /* 0x000fe200000006ff */
[----:B------:R-:W-:-:S03]  /*39a0*/  UMOV UR4, 0x40 ;  /* 0x0000004000047882 */ /* 0x000fc60000000000 */
[----:B------:R-:W-:Y:S01]  /*39b0*/  UVIRTCOUNT.DEALLOC.SMPOOL 0x80 ;  /* 0x000000800000784c */ /* 0x000fe20000000000 */
[----:B--2---:R-:W-:Y:S02]  /*39c0*/  ULEA UR8, UR8, UR4, 0x18 ;  /* 0x0000000408087291 */ /* 0x004fe4000f8ec0ff */
[----:B------:R-:W-:-:S07]  /*39d0*/  ULEA UR4, UR31, UR26, 0x3 ;  /* 0x0000001a1f047291 */ /* 0x000fce000f8e18ff */
[----:B------:R2:W-:Y:S02]  /*39e0*/  @P0 STS.U8 [UR8+0x1c], R0 ;  /* 0x00001c00ff000988 */ /* 0x0005e40008000008 */
[----:B------:R-:W4:Y:S02]  /*39f0*/  SYNCS.PHASECHK.TRANS64.TRYWAIT P0, [UR4], R3 ;  /* 0x00000003ff0075a7 */ /* 0x000f240008001104 */
[----:B--2-4-:R-:W-:Y:S05]  /*3a00*/  @!P0 BRA `(.L_x_67) ;  /* 0x0000005c00cc8947 */ /* 0x014fea0003800000 */
.L_x_158:
[----:B------:R-:W-:-:S04]  /*3a10*/  UIADD3 UR4, UPT, UPT, UR31, 0x1, URZ ;  /* 0x000000011f047890 */ /* 0x000fc8000fffe0ff */
[----:B------:R-:W-:-:S04]  /*3a20*/  UISETP.NE.AND UP0, UPT, UR4, 0x4, UPT ;  /* 0x000000040400788c */ /* 0x000fc8000bf05270 */
[----:B------:R-:W-:Y:S02]  /*3a30*/  USEL UR6, URZ, 0x1, UP0 ;  /* 0x00000001ff067887 */ /* 0x000fe40008000000 */
[----:B------:R-:W-:-:S04]  /*3a40*/  USEL UR4, UR4, URZ, UP0 ;  /* 0x000000ff04047287 */ /* 0x000fc80008000000 */
[----:B-1----:R-:W-:Y:S01]  /*3a50*/  ULEA UR5, UR4, UR26, 0x3 ;  /* 0x0000001a04057291 */ /* 0x002fe2000f8e18ff */
[----:B------:R-:W-:-:S04]  /*3a60*/  LOP3.LUT R2, R11, UR6, RZ, 0x3c, !PT ;  /* 0x000000060b027c12 */ /* 0x000fc8000f8e3cff */
[----:B--2---:R-:W-:-:S04]  /*3a70*/  SHF.L.U32 R3, R2, 0x1f, RZ ;  /* 0x0000001f02037819 */ /* 0x004fc800000006ff */
[----:B------:R-:W1:Y:S02]  /*3a80*/  SYNCS.PHASECHK.TRANS64.TRYWAIT P0, [UR5], R3 ;  /* 0x00000003ff0075a7 */ /* 0x000e640008001105 */
[----:B-1----:R-:W-:Y:S05]  /*3a90*/  @!P0 BRA `(.L_x_68) ;  /* 0x0000005c00c08947 */ /* 0x002fea0003800000 */
.L_x_160:
        /* <DEDUP_REMOVED lines=9> */
.L_x_162:
[----:B------:R-:W-:-:S04]  /*3b30*/  UIADD3 UR4, UPT, UPT, UR4, 0x1, URZ ;  /* 0x0000000104047890 */ /* 0x000fc8000fffe0ff */
[----:B------:R-:W-:-:S04]  /*3b40*/  UISETP.NE.AND UP0, UPT, UR4, 0x4, UPT ;  /* 0x000000040400788c */ /* 0x000fc8000bf05270 */
[----:B------:R-:W-:Y:S02]  /*3b50*/  USEL UR5, URZ, 0x1, UP0 ;  /* 0x00000001ff057887 */ /* 0x000fe40008000000 */
[----:B------:R-:W-:-:S04]  /*3b60*/  USEL UR4, UR4, URZ, UP0 ;  /* 0x000000ff04047287 */ /* 0x000fc80008000000 */
[----:B------:R-:W-:Y:S01]  /*3b70*/  ULEA UR4, UR4, UR26, 0x3 ;  /* 0x0000001a04047291 */ /* 0x000fe2000f8e18ff */
[----:B-1----:R-:W-:-:S04]  /*3b80*/  LOP3.LUT R3, R2, UR5, RZ, 0x3c, !PT ;  /* 0x0000000502037c12 */ /* 0x002fc8000f8e3cff */
[----:B------:R-:W-:-:S04]  /*3b90*/  SHF.L.U32 R3, R3, 0x1f, RZ ;  /* 0x0000001f03037819 */ /* 0x000fc800000006ff */
[----:B------:R-:W1:Y:S02]  /*3ba0*/  SYNCS.PHASECHK.TRANS64.TRYWAIT P0, [UR4], R3 ;  /* 0x00000003ff0075a7 */ /* 0x000e640008001104 */
[----:B-1----:R-:W-:Y:S05]  /*3bb0*/  @!P0 BRA `(.L_x_70) ;  /* 0x0000005c00a88947 */ /* 0x002fea0003800000 */
.L_x_164:
[----:B------:R-:W-:Y:S01]  /*3bc0*/  NOP ;  /* 0x0000000000007918 */ /* 0x000fe20000000000 */
[----:B-1----:R-:W1:Y:S01]  /*3bd0*/  LDS R0, [UR8+0x14] ;  /* 0x00001408ff007984 */ /* 0x002e620008000800 */
[----:B------:R-:W-:Y:S01]  /*3be0*/  ULOP3.LUT UR4, UR42, 0xffff, URZ, 0xc0, !UPT ;  /* 0x0000ffff2a047892 */ /* 0x000fe2000f8ec0ff */
[----:B------:R-:W-:Y:S01]  /*3bf0*/  UMOV UR5, 0xffff ;  /* 0x0000ffff00057882 */ /* 0x000fe20000000000 */
[----:B------:R-:W-:Y:S02]  /*3c00*/  UMOV UR6, 0x1 ;  /* 0x0000000100067882 */ /* 0x000fe40000000000 */
[----:B------:R-:W-:-:S04]  /*3c10*/  USHF.R.U32.HI UR4, URZ, 0x5, UR4 ;  /* 0x00000005ff047899 */ /* 0x000fc80008011604 */
[----:B------:R-:W-:Y:S02]  /*3c20*/  USHF.L.U32 UR5, UR5, UR4, URZ ;  /* 0x0000000405057299 */ /* 0x000fe400080006ff */
[----:B------:R-:W-:-:S04]  /*3c30*/  USHF.L.U32 UR4, UR6, UR4, URZ ;  /* 0x0000000406047299 */ /* 0x000fc800080006ff */
[----:B-1----:R-:W-:-:S04]  /*3c40*/  LOP3.LUT R0, R0, UR5, RZ, 0xc0, !PT ;  /* 0x0000000500007c12 */ /* 0x002fc8000f8ec0ff */
[----:B------:R-:W-:-:S13]  /*3c50*/  ISETP.NE.AND P0, PT, R0, UR5, PT ;  /* 0x0000000500007c0c */ /* 0x000fda000bf05270 */
[----:B------:R-:W-:Y:S05]  /*3c60*/  @P0 BRA `(.L_x_71) ;  /* 0x0000000000580947 */ /* 0x000fea0003800000 */
[----:B------:R-:W1:Y:S02]  /*3c70*/  LDS R0, [UR8+0x18] ;  /* 0x00001808ff007984 */ /* 0x000e640008000800 */
[----:B-1----:R-:W-:-:S04]  /*3c80*/  LOP3.LUT R0, R0, UR4, RZ, 0xc0, !PT ;  /* 0x0000000400007c12 */ /* 0x002fc8000f8ec0ff */
[----:B------:R-:W-:-:S13]  /*3c90*/  ISETP.NE.AND P0, PT, R0, UR4, PT ;  /* 0x0000000400007c0c */ /* 0x000fda000bf05270 */
[----:B------:R-:W-:Y:S05]  /*3ca0*/  @P0 BRA `(.L_x_72) ;  /* 0x00000000003c0947 */ /* 0x000fea0003800000 */
[----:B------:R-:W1:Y:S01]  /*3cb0*/  S2R R2, SR_LANEID ;  /* 0x0000000000027919 */ /* 0x000e620000000000 */
[----:B------:R-:W-:Y:S01]  /*3cc0*/  ULOP3.LUT UR5, URZ, UR5, URZ, 0x33, !UPT ;  /* 0x00000005ff057292 */ /* 0x000fe2000f8e33ff */
[----:B------:R-:W-:Y:S01]  /*3cd0*/  LOP3.LUT R4, RZ, UR4, RZ, 0x33, !PT ;  /* 0x00000004ff047c12 */ /* 0x000fe2000f8e33ff */
[----:B------:R-:W-:Y:S02]  /*3ce0*/  VOTEU.ANY UR4, UPT, PT ;  /* 0x0000000000047886 */ /* 0x000fe400038e0100 */
[----:B------:R-:W-:Y:S01]  /*3cf0*/  UFLO.U32 UR4, UR4 ;  /* 0x00000004000472bd */ /* 0x000fe200080e0000 */
[----:B------:R-:W2:Y:S01]  /*3d00*/  REDUX UR6, R4 ;  /* 0x00000000040673c4 */ /* 0x000ea20000000000 */
[----:B------:R-:W-:-:S06]  /*3d10*/  IMAD.U32 R0, RZ, RZ, UR5 ;  /* 0x00000005ff007e24 */ /* 0x000fcc000f8e00ff */
[----:B------:R4:W-:Y:S01]  /*3d20*/  UTCATOMSWS.AND URZ, UR5 ;  /* 0x0000000500ff79e3 */ /* 0x0009e20008000000 */
[----:B------:R-:W3:Y:S01]  /*3d30*/  REDUX UR7, R0 ;  /* 0x00000000000773c4 */ /* 0x000ee20000000000 */
[----:B-1----:R-:W-:Y:S01]  /*3d40*/  ISETP.EQ.U32.AND P0, PT, R2, UR4, PT ;  /* 0x0000000402007c0c */ /* 0x002fe2000bf02070 */
[----:B--2---:R-:W-:Y:S01]  /*3d50*/  IMAD.U32 R2, RZ, RZ, UR6 ;  /* 0x00000006ff027e24 */ /* 0x004fe2000f8e00ff */
[----:B---3--:R-:W-:-:S11]  /*3d60*/  MOV R3, UR7 ;  /* 0x0000000700037c02 */ /* 0x008fd60008000f00 */
[----:B------:R4:W-:Y:S04]  /*3d70*/  @P0 ATOMS.AND RZ, [UR8+0x14], R3 ;  /* 0x00001403ffff098c */ /* 0x0009e8000a800008 */
[----:B------:R4:W-:Y:S01]  /*3d80*/  @P0 ATOMS.AND RZ, [UR8+0x18], R2 ;  /* 0x00001802ffff098c */ /* 0x0009e2000a800008 */
[----:B------:R-:W-:Y:S05]  /*3d90*/  BRA `(.L_x_73) ;  /* 0x0000000000147947 */ /* 0x000fea0003800000 */
.L_x_72:
[----:B------:R-:W-:Y:S02]  /*3da0*/  MOV R2, 0x3dc0 ;  /* 0x00003dc000027802 */ /* 0x000fe40000000f00 */
[----:B---3-5:R-:W-:Y:S05]  /*3db0*/  CALL.REL.NOINC `($__internal_0_$__cuda_sm10x_tcgen05_guardrail_trap_col_being_dealloced_not_returned_by_alloc) ;  /* 0x0000006000907944 */ /* 0x028fea0003c00000 */
[----:B------:R-:W-:Y:S05]  /*3dc0*/  BRA `(.L_x_73) ;  /* 0x0000000000087947 */ /* 0x000fea0003800000 */
.L_x_71:
[----:B------:R-:W-:Y:S02]  /*3dd0*/  MOV R2, 0x3df0 ;  /* 0x00003df000027802 */ /* 0x000fe40000000f00 */
[----:B---3-5:R-:W-:Y:S05]  /*3de0*/  CALL.REL.NOINC `($__internal_2_$__cuda_sm10x_tcgen05_guardrail_trap_unallocated_columns_being_dealloced) ;  /* 0x00000060009c7944 */ /* 0x028fea0003c00000 */
.L_x_73:
[----:B------:R-:W-:Y:S01]  /*3df0*/  NOP ;  /* 0x0000000000007918 */ /* 0x000fe20000000000 */
[----:B----4-:R-:W-:Y:S05]  /*3e00*/  EXIT ;  /* 0x000000000000794d */ /* 0x010fea0003800000 */
.L_x_55:
[----:B------:R-:W-:-:S09]  /*3e10*/  UISETP.NE.OR UP0, UPT, UR17, 0x3, !UP3 ;  /* 0x000000031100788c */ /* 0x000fd2000df05670 */
[----:B------:R-:W-:Y:S05]  /*3e20*/  BRA.U UP0, `(.L_x_74) ;  /* 0x0000001100547547 */ /* 0x000fea000b800000 */
[----:B------:R-:W1:Y:S01]  /*3e30*/  LDCU UR31, c[0x0][0x370] ;  /* 0x00006e00ff1f77ac */ /* 0x000e620008000800 */
[----:B------:R-:W2:Y:S01]  /*3e40*/  LDC.64 R16, c[0x0][0x348] ;  /* 0x0000d200ff107b82 */ /* 0x000ea20000000a00 */
[----:B------:R-:W-:Y:S02]  /*3e50*/  HFMA2 R13, -RZ, RZ, 0, 0 ;  /* 0x00000000ff0d7431 */ /* 0x000fe400000001ff */
[----:B------:R-:W-:Y:S01]  /*3e60*/  IMAD.MOV.U32 R15, RZ, RZ, 0x1 ;  /* 0x00000001ff0f7424 */ /* 0x000fe200078e00ff */
[----:B------:R-:W1:Y:S01]  /*3e70*/  LDCU.128 UR48, c[0x0][0xb10] ;  /* 0x00016200ff3077ac */ /* 0x000e620008000c00 */
[----:B------:R-:W-:Y:S01]  /*3e80*/  IMAD.MOV.U32 R14, RZ, RZ, RZ ;  /* 0x000000ffff0e7224 */ /* 0x000fe200078e00ff */
[----:B------:R-:W-:Y:S01]  /*3e90*/  MOV R7, 0x2000 ;  /* 0x0000200000077802 */ /* 0x000fe20000000f00 */
[----:B------:R-:W3:Y:S01]  /*3ea0*/  LDCU UR30, c[0x0][0x374] ;  /* 0x00006e80ff1e77ac */ /* 0x000ee20008000800 */
[----:B------:R-:W4:Y:S01]  /*3eb0*/  LDC.64 R2, c[0x0][0x888] ;  /* 0x00022200ff027b82 */ /* 0x000f220000000a00 */
[----:B------:R-:W3:Y:S01]  /*3ec0*/  LDCU UR15, c[0x0][0xb0c] ;  /* 0x00016180ff0f77ac */ /* 0x000ee20008000800 */
[----:B------:R-:W2:Y:S06]  /*3ed0*/  LDCU UR40, c[0x0][0xb20] ;  /* 0x00016400ff2877ac */ /* 0x000eac0008000800 */
[----:B------:R-:W4:Y:S01]  /*3ee0*/  LDC.64 R4, c[0x0][0x890] ;  /* 0x00022400ff047b82 */ /* 0x000f220000000a00 */
[----:B------:R-:W2:Y:S01]  /*3ef0*/  LDCU UR4, c[0x0][0xb30] ;  /* 0x00016600ff0477ac */ /* 0x000ea20008000800 */
[----:B------:R-:W-:Y:S01]  /*3f00*/  UMOV UR21, 0x400 ;  /* 0x0000040000157882 */ /* 0x000fe20000000000 */
[----:B-1----:R-:W-:-:S02]  /*3f10*/  UIMAD.WIDE.U32 UR6, UR31, UR48, URZ ;  /* 0x000000301f0672a5 */ /* 0x002fc4000f8e00ff */
[----:B---3--:R-:W-:Y:S02]  /*3f20*/  UIMAD.WIDE.U32 UR8, UR30, UR51, URZ ;  /* 0x000000331e0872a5 */ /* 0x008fe4000f8e00ff */
[----:B------:R-:W-:Y:S02]  /*3f30*/  ULEA UR21, UR47, UR21, 0x18 ;  /* 0x000000152f157291 */ /* 0x000fe4000f8ec0ff */
[----:B------:R-:W-:Y:S02]  /*3f40*/  UPLOP3.LUT UP3, UPT, UPT, UPT, UPT, 0x40, 0x4 ;  /* 0x000000000004789c */ /* 0x000fe40003f6e870 */
[----:B------:R-:W-:Y:S01]  /*3f50*/  UIADD3 UR37, UPT, UPT, UR21, 0x58, URZ ;  /* 0x0000005815257890 */ /* 0x000fe2000fffe0ff */
[----:B------:R-:W-:Y:S01]  /*3f60*/  UMOV UR6, UR7 ;  /* 0x0000000700067c82 */ /* 0x000fe20008000000 */
[----:B------:R-:W-:Y:S01]  /*3f70*/  UMOV UR38, UR9 ;  /* 0x0000000900267c82 */ /* 0x000fe20008000000 */
[----:B------:R-:W-:Y:S02]  /*3f80*/  UISETP.GE.AND UP0, UPT, UR42, 0x1, UPT ;  /* 0x000000012a00788c */ /* 0x000fe4000bf06270 */
[----:B------:R-:W-:Y:S01]  /*3f90*/  UISETP.NE.AND UP4, UPT, UR42, 0x1, UPT ;  /* 0x000000012a00788c */ /* 0x000fe2000bf85270 */
[----:B------:R-:W1:Y:S01]  /*3fa0*/  LDCU.64 UR22, c[0x0][0xb28] ;  /* 0x00016500ff1677ac */ /* 0x000e620008000a00 */
[----:B------:R-:W-:-:S02]  /*3fb0*/  UISETP.NE.AND UP6, UPT, UR15, 0x1, UPT ;  /* 0x000000010f00788c */ /* 0x000fc4000bfc5270 */
[----:B------:R-:W-:Y:S02]  /*3fc0*/  UISETP.NE.AND UP5, UPT, UR50, 0x1, UPT ;  /* 0x000000013200788c */ /* 0x000fe4000bfa5270 */
[----:B------:R-:W-:Y:S02]  /*3fd0*/  UIADD3 UR33, UPT, UPT, UR21, 0x40, URZ ;  /* 0x0000004015217890 */ /* 0x000fe4000fffe0ff */
[----:B------:R-:W-:Y:S02]  /*3fe0*/  UIADD3 UR25, UPT, UPT, UR21, 0x48, URZ ;  /* 0x0000004815197890 */ /* 0x000fe4000fffe0ff */
[----:B------:R-:W-:Y:S02]  /*3ff0*/  UIADD3 UR17, UPT, UPT, UR21, 0x50, URZ ;  /* 0x0000005015117890 */ /* 0x000fe4000fffe0ff */
[----:B------:R-:W-:Y:S02]  /*4000*/  UPRMT UR37, UR47, 0x654, UR37 ;  /* 0x000006542f257896 */ /* 0x000fe40008000025 */
[----:B------:R-:W-:-:S02]  /*4010*/  USHF.R.U32.HI UR39, URZ, UR49, UR6 ;  /* 0x00000031ff277299 */ /* 0x000fc40008011606 */
[----:B--2---:R-:W-:Y:S02]  /*4020*/  USHF.R.U32.HI UR38, URZ, UR40, UR38 ;  /* 0x00000028ff267299 */ /* 0x004fe40008011626 */
[----:B------:R-:W-:-:S11]  /*4030*/  UISETP.NE.AND UP2, UPT, UR4, 0x1, UPT ;  /* 0x000000010400788c */ /* 0x000fd6000bf45270 */
.L_x_85:
[C---:B------:R-:W-:Y:S02]  /*4040*/  LEA R12, R14.reuse, UR21, 0x3 ;  /* 0x000000150e0c7c11 */ /* 0x040fe4000f8e18ff */
[----:B------:R-:W-:Y:S02]  /*4050*/  SHF.L.U32 R9, R13, 0x1f, RZ ;  /* 0x0000001f0d097819 */ /* 0x000fe400000006ff */
[----:B------:R-:W-:Y:S02]  /*4060*/  LEA R10, R14, UR21, 0x4 ;  /* 0x000000150e0a7c11 */ /* 0x000fe4000f8e20ff */
[----:B--2---:R-:W2:Y:S02]  /*4070*/  SYNCS.PHASECHK.TRANS64.TRYWAIT P0, [R12+URZ+0x90], R9 ;  /* 0x000090090c0075a7 */ /* 0x004ea400080011ff */
[----:B--2---:R-:W-:Y:S05]  /*4080*/  @!P0 BRA `(.L_x_75) ;  /* 0x00000058008c8947 */ /* 0x004fea0003800000 */
.L_x_165:
[----:B--2---:R-:W2:Y:S01]  /*4090*/  LDS.128 R8, [R10+0x120] ;  /* 0x000120000a087984 */ /* 0x004ea20000000c00 */
[----:B------:R-:W-:Y:S01]  /*40a0*/  UISETP.GE.AND UP0, UPT, UR42, 0x1, UPT ;  /* 0x000000012a00788c */ /* 0x000fe2000bf06270 */
[----:B------:R-:W-:Y:S01]  /*40b0*/  @!PT LDS RZ, [RZ] ;  /* 0x00000000fffff984 */ /* 0x000fe20000000800 */
[----:B------:R-:W-:Y:S01]  /*40c0*/  @!PT LDS RZ, [RZ] ;  /* 0x00000000fffff984 */ /* 0x000fe20000000800 */
[----:B------:R-:W-:Y:S01]  /*40d0*/  @!PT LDS RZ, [RZ] ;  /* 0x00000000fffff984 */ /* 0x000fe20000000800 */
[----:B------:R-:W-:Y:S01]  /*40e0*/  @!PT LDS RZ, [RZ] ;  /* 0x00000000fffff984 */ /* 0x000fe20000000800 */
[----:B------:R3:W-:Y:S06]  /*40f0*/  MEMBAR.ALL.CTA ;  /* 0x0000000000007992 */ /* 0x0007ec0000008000 */
[----:B---3--:R-:W3:Y:S01]  /*4100*/  FENCE.VIEW.ASYNC.S ;  /* 0x00000000000073c6 */ /* 0x008ee20000000000 */
[----:B--2---:R-:W-:Y:S11]  /*4110*/  LOP3.LUT P0, RZ, R10, 0x1, RZ, 0xc0, !PT ;  /* 0x000000010aff7812 */ /* 0x004ff6000780c0ff */
[----:B------:R-:W-:Y:S02]  /*4120*/  @!UPT UIADD3 URZ, UPT, UPT, URZ, URZ, URZ ;  /* 0x000000fffffff290 */ /* 0x000fe4000fffe0ff */
[----:B---3--:R-:W-:Y:S01]  /*4130*/  VOTEU.ANY UP1, P0 ;  /* 0x0000000000ff7886 */ /* 0x008fe20000020100 */
[----:B------:R-:W-:Y:S11]  /*4140*/  PLOP3.LUT P0, PT, PT, PT, UP1, 0x80, 0x8 ;  /* 0x000000000008781c */ /* 0x000ff60003f0f018 */
[----:B------:R-:W-:Y:S02]  /*4150*/  @!UPT UIADD3 URZ, UPT, UPT, URZ, URZ, URZ ;  /* 0x000000fffffff290 */ /* 0x000fe4000fffe0ff */
[----:B------:R-:W-:Y:S02]  /*4160*/  @P0 SHF.R.U32.HI R0, RZ, 0x10, R9 ;  /* 0x00000010ff000819 */ /* 0x000fe40000011609 */
[----:B------:R-:W-:Y:S02]  /*4170*/  @P0 MOV R6, R8 ;  /* 0x0000000800060202 */ /* 0x000fe40000000f00 */
[----:B------:R-:W-:Y:S01]  /*4180*/  @P0 R2UR UR4, R0 ;  /* 0x00000000000402ca */ /* 0x000fe200000e0000 */
[----:B------:R-:W-:Y:S01]  /*4190*/  VIADD R0, R12, 0xa0 ;  /* 0x000000a00c007836 */ /* 0x000fe20000000000 */
[----:B------:R-:W-:Y:S02]  /*41a0*/  @P0 LOP3.LUT R8, R9, 0xffff, RZ, 0xc0, !PT ;  /* 0x0000ffff09080812 */ /* 0x000fe400078ec0ff */
[----:B------:R-:W-:Y:S02]  /*41b0*/  @P0 R2UR UR6, R6 ;  /* 0x00000000060602ca */ /* 0x000fe400000e0000 */
[----:B------:R-:W-:Y:S02]  /*41c0*/  PRMT R0, RZ, 0x654, R0 ;  /* 0x00000654ff007816 */ /* 0x000fe40000000000 */
[----:B------:R-:W-:Y:S02]  /*41d0*/  @P0 R2UR UR5, R8 ;  /* 0x00000000080502ca */ /* 0x000fe400000e0000 */
[----:B------:R2:W-:Y:S03]  /*41e0*/  SYNCS.ARRIVE.TRANS64.RED.A1T0 RZ, [R0+URZ], RZ ;  /* 0x000000ff00ff79a7 */ /* 0x0005e600081004ff */
[----:B------:R-:W-:Y:S04]  /*41f0*/  @UP1 UMOV UR29, UR4 ;  /* 0x00000004001d1c82 */ /* 0x000fe80008000000 */
[----:B------:R-:W-:Y:S04]  /*4200*/  @UP1 UMOV UR14, UR6 ;  /* 0x00000006000e1c82 */ /* 0x000fe80008000000 */
[----:B------:R-:W-:Y:S01]  /*4210*/  @UP1 UMOV UR13, UR5 ;  /* 0x00000005000d1c82 */ /* 0x000fe20008000000 */
[----:B------:R-:W-:Y:S05]  /*4220*/  BRA.U !UP0, `(.L_x_76) ;  /* 0x0000000108a47547 */ /* 0x000fea000b800000 */
[----:B------:R-:W-:Y:S02]  /*4230*/  UIMAD.WIDE.U32 UR18, UR13, UR51, URZ ;  /* 0x000000330d1272a5 */ /* 0x000fe4000f8e00ff */
[----:B------:R-:W-:Y:S02]  /*4240*/  UIMAD.WIDE.U32 UR26, UR14, UR48, URZ ;  /* 0x000000300e1a72a5 */ /* 0x000fe4000f8e00ff */
[----:B------:R-:W-:Y:S02]  /*4250*/  USEL UR4, UR30, UR38, !UP5 ;  /* 0x000000261e047287 */ /* 0x000fe4000e800000 */
[----:B------:R-:W-:Y:S02]  /*4260*/  USEL UR7, UR31, UR39, !UP6 ;  /* 0x000000271f077287 */ /* 0x000fe4000f000000 */
[----:B-1----:R-:W-:Y:S02]  /*4270*/  UIMAD.WIDE.U32 UR8, UR4, UR22, URZ ;  /* 0x00000016040872a5 */ /* 0x002fe4000f8e00ff */
[----:B------:R-:W-:Y:S01]  /*4280*/  UIMAD.WIDE.U32 UR10, UR7, UR22, URZ ;  /* 0x00000016070a72a5 */ /* 0x000fe2000f8e00ff */
[----:B------:R-:W-:Y:S02]  /*4290*/  UMOV UR5, UR19 ;  /* 0x0000001300057c82 */ /* 0x000fe40008000000 */
[----:B------:R-:W-:Y:S03]  /*42a0*/  USHF.R.U32.HI UR6, URZ, UR40, UR5 ;  /* 0x00000028ff067299 */ /* 0x000fe60008011605 */
[----:B------:R-:W-:Y:S01]  /*42b0*/  UMOV UR5, UR27 ;  /* 0x0000001b00057c82 */ /* 0x000fe20008000000 */
[----:B------:R-:W-:Y:S02]  /*42c0*/  USEL UR6, UR13, UR6, !UP5 ;  /* 0x000000060d067287 */ /* 0x000fe4000e800000 */
[----:B------:R-:W-:Y:S03]  /*42d0*/  USHF.R.U32.HI UR12, URZ, UR49, UR5 ;  /* 0x00000031ff0c7299 */ /* 0x000fe60008011605 */
[----:B------:R-:W-:Y:S02]  /*42e0*/  UMOV UR5, UR9 ;  /* 0x0000000900057c82 */ /* 0x000fe40008000000 */
[----:B------:R-:W-:Y:S03]  /*42f0*/  @UP4 USHF.R.U32.HI UR4, URZ, UR23, UR5 ;  /* 0x00000017ff044299 */ /* 0x000fe60008011605 */
[----:B------:R-:W-:Y:S01]  /*4300*/  UMOV UR5, UR11 ;  /* 0x0000000b00057c82 */ /* 0x000fe20008000000 */
[----:B------:R-:W-:Y:S02]  /*4310*/  UIMAD UR4, UR42, UR4, URZ ;  /* 0x000000042a0472a4 */ /* 0x000fe4000f8e02ff */
[----:B------:R-:W-:Y:S02]  /*4320*/  @UP4 USHF.R.U32.HI UR7, URZ, UR23, UR5 ;  /* 0x00000017ff074299 */ /* 0x000fe40008011605 */
[----:B------:R-:W-:Y:S02]  /*4330*/  UIMAD.WIDE.U32 UR10, UR6, UR22, URZ ;  /* 0x00000016060a72a5 */ /* 0x000fe4000f8e00ff */
[----:B------:R-:W-:Y:S02]  /*4340*/  USEL UR5, UR14, UR12, !UP6 ;  /* 0x0000000c0e057287 */ /* 0x000fe4000f000000 */
[----:B------:R-:W-:Y:S02]  /*4350*/  UIMAD UR8, UR42, UR7, URZ ;  /* 0x000000072a0872a4 */ /* 0x000fe4000f8e02ff */
[----:B------:R-:W-:Y:S03]  /*4360*/  UISETP.GE.AND UP0, UPT, UR6, UR4, UPT ;  /* 0x000000040600728c */ /* 0x000fe6000bf06270 */
[----:B------:R-:W-:Y:S01]  /*4370*/  UMOV UR4, UR11 ;  /* 0x0000000b00047c82 */ /* 0x000fe20008000000 */
[----:B------:R-:W-:Y:S02]  /*4380*/  UISETP.GE.OR UP0, UPT, UR5, UR8, UP0 ;  /* 0x000000080500728c */ /* 0x000fe40008706670 */
[----:B------:R-:W-:Y:S02]  /*4390*/  USHF.R.U32.HI UR4, URZ, UR23, UR4 ;  /* 0x00000017ff047299 */ /* 0x000fe40008011604 */
[----:B------:R-:W-:Y:S02]  /*43a0*/  UIMAD.WIDE.U32 UR8, UR5, UR22, URZ ;  /* 0x00000016050872a5 */ /* 0x000fe4000f8e00ff */
[----:B------:R-:W-:Y:S04]  /*43b0*/  USEL UR10, UR6, UR4, !UP4 ;  /* 0x00000004060a7287 */ /* 0x000fe8000e000000 */
[----:B------:R-:W-:Y:S01]  /*43c0*/  UIADD3 UR11, UPT, UPT, -UR10, URZ, URZ ;  /* 0x000000ff0a0b7290 */ /* 0x000fe2000fffe1ff */
[----:B------:R-:W-:Y:S02]  /*43d0*/  @!UP0 UMOV UR4, UR9 ;  /* 0x0000000900048c82 */ /* 0x000fe40008000000 */
[----:B------:R-:W-:Y:S02]  /*43e0*/  @!UP0 USHF.R.U32.HI UR4, URZ, UR23, UR4 ;  /* 0x00000017ff048299 */ /* 0x000fe40008011604 */
[----:B------:R-:W-:Y:S02]  /*43f0*/  UIMAD UR8, UR42, UR11, UR6 ;  /* 0x0000000b2a0872a4 */ /* 0x000fe4000f8e0206 */
[----:B------:R-:W-:Y:S04]  /*4400*/  @!UP0 USEL UR4, UR5, UR4, !UP4 ;  /* 0x0000000405048287 */ /* 0x000fe8000e000000 */
[----:B------:R-:W-:Y:S02]  /*4410*/  @!UP0 UIMAD UR8, UR7, UR8, UR4 ;  /* 0x00000008070882a4 */ /* 0x000fe4000f8e0204 */
[----:B------:R-:W-:Y:S02]  /*4420*/  @!UP0 UIADD3 UR9, UPT, UPT, UR10, -UR4, URZ ;  /* 0x800000040a098290 */ /* 0x000fe4000fffe0ff */
[----:B------:R-:W-:Y:S02]  /*4430*/  UIADD3 UR4, UPT, UPT, -UR5, URZ, URZ ;  /* 0x000000ff05047290 */ /* 0x000fe4000fffe1ff */
[----:B------:R-:W-:Y:S02]  /*4440*/  UIADD3 UR7, UPT, UPT, -UR6, URZ, URZ ;  /* 0x000000ff06077290 */ /* 0x000fe4000fffe1ff */
[----:B------:R-:W-:Y:S02]  /*4450*/  @!UP0 UIMAD UR6, UR9, UR42, UR5 ;  /* 0x0000002a090682a4 */ /* 0x000fe4000f8e0205 */
[----:B------:R-:W-:Y:S02]  /*4460*/  UIMAD UR14, UR15, UR4, UR14 ;  /* 0x000000040f0e72a4 */ /* 0x000fe4000f8e020e */
[----:B------:R-:W-:Y:S01]  /*4470*/  UIMAD UR13, UR50, UR7, UR13 ;  /* 0x00000007320d72a4 */ /* 0x000fe2000f8e020d */
[----:B------:R-:W-:Y:S02]  /*4480*/  @!UP0 UMOV UR5, UR8 ;  /* 0x0000000800058c82 */ /* 0x000fe40008000000 */
[----:B------:R-:W-:Y:S02]  /*4490*/  UIMAD UR14, UR5, UR15, UR14 ;  /* 0x0000000f050e72a4 */ /* 0x000fe4000f8e020e */
[----:B------:R-:W-:Y:S11]  /*44a0*/  UIMAD UR13, UR6, UR50, UR13 ;  /* 0x00000032060d72a4 */ /* 0x000ff6000f8e020d */
[----:B------:R-:W-:Y:S01]  /*44b0*/  @!UPT UIADD3 URZ, UPT, UPT, URZ, URZ, URZ ;  /* 0x000000fffffff290 */ /* 0x000fe2000fffe0ff */
.L_x_76:
[----:B------:R-:W3:Y:S01]  /*44c0*/  @!UP2 LDCU.128 UR8, c[0x0][0xb10] ;  /* 0x00016200ff08a7ac */ /* 0x000ee20008000c00 */
[C---:B----4-:R-:W-:Y:S02]  /*44d0*/  ISETP.NE.U32.AND P1, PT, R4.reuse, RZ, PT ;  /* 0x000000ff0400720c */ /* 0x050fe40003f25070 */
[----:B------:R-:W-:Y:S02]  /*44e0*/  ISETP.NE.U32.AND P0, PT, R4, RZ, PT ;  /* 0x000000ff0400720c */ /* 0x000fe40003f05070 */
[C---:B------:R-:W-:Y:S02]  /*44f0*/  ISETP.NE.AND.EX P1, PT, R5.reuse, RZ, PT, P1 ;  /* 0x000000ff0500720c */ /* 0x040fe40003f25310 */
[----:B------:R-:W-:Y:S01]  /*4500*/  ISETP.NE.AND.EX P0, PT, R5, RZ, PT, P0 ;  /* 0x000000ff0500720c */ /* 0x000fe20003f05300 */
[----:B------:R-:W4:Y:S01]  /*4510*/  @!UP2 LDCU UR5, c[0x0][0xb0c] ;  /* 0x00016180ff05a7ac */ /* 0x000f220008000800 */
[----:B------:R-:W-:Y:S01]  /*4520*/  SHF.L.U32 R9, R15, 0x1f, RZ ;  /* 0x0000001f0f097819 */ /* 0x000fe200000006ff */
[----:B------:R-:W-:Y:S02]  /*4530*/  USHF.L.U32 UR35, UR16, 0x7, URZ ;  /* 0x0000000710237899 */ /* 0x000fe400080006ff */
[----:B------:R-:W-:Y:S02]  /*4540*/  USHF.L.U32 UR34, UR20, 0x7, URZ ;  /* 0x0000000714227899 */ /* 0x000fe400080006ff */
[----:B---3--:R-:W-:Y:S07]  /*4550*/  UIMAD.WIDE.U32 UR6, UR14, UR8, URZ ;  /* 0x000000080e0672a5 */ /* 0x008fee000f8e00ff */
[----:B------:R-:W-:Y:S01]  /*4560*/  @!UP2 UMOV UR4, UR7 ;  /* 0x000000070004ac82 */ /* 0x000fe20008000000 */
[----:B----4-:R-:W-:Y:S02]  /*4570*/  @!UP2 UISETP.NE.AND UP0, UPT, UR5, 0x1, UPT ;  /* 0x000000010500a88c */ /* 0x010fe4000bf05270 */
[----:B------:R-:W-:Y:S02]  /*4580*/  @!UP2 USHF.R.U32.HI UR4, URZ, UR9, UR4 ;  /* 0x00000009ff04a299 */ /* 0x000fe40008011604 */
[----:B------:R-:W-:Y:S02]  /*4590*/  UIMAD.WIDE.U32 UR6, UR13, UR11, URZ ;  /* 0x0000000b0d0672a5 */ /* 0x000fe4000f8e00ff */
[----:B------:R-:W-:Y:S02]  /*45a0*/  @!UP2 USEL UR8, UR14, UR4, !UP0 ;  /* 0x000000040e08a287 */ /* 0x000fe4000c000000 */
[----:B------:R-:W-:Y:S03]  /*45b0*/  @!UP2 UISETP.NE.AND UP0, UPT, UR10, 0x1, UPT ;  /* 0x000000010a00a88c */ /* 0x000fe6000bf05270 */
[----:B------:R-:W-:Y:S02]  /*45c0*/  @!UP2 UMOV UR6, UR7 ;  /* 0x000000070006ac82 */ /* 0x000fe40008000000 */
[----:B------:R-:W3:Y:S02]  /*45d0*/  @!UP2 LDCU UR4, c[0x0][0xb20] ;  /* 0x00016400ff04a7ac */ /* 0x000ee40008000800 */
[----:B---3--:R-:W-:Y:S04]  /*45e0*/  @!UP2 USHF.R.U32.HI UR6, URZ, UR4, UR6 ;  /* 0x00000004ff06a299 */ /* 0x008fe80008011606 */
[----:B------:R-:W-:Y:S04]  /*45f0*/  @!UP2 USEL UR6, UR13, UR6, !UP0 ;  /* 0x000000060d06a287 */ /* 0x000fe8000c000000 */
[----:B------:R-:W-:Y:S02]  /*4600*/  @!UP2 UIADD3 UR4, UPT, UPT, -UR8, UR6, URZ ;  /* 0x000000060804a290 */ /* 0x000fe4000fffe1ff */
[----:B------:R-:W-:Y:S02]  /*4610*/  @!UP2 UIADD3 UR6, UPT, UPT, UR8, -UR6, URZ ;  /* 0x800000060806a290 */ /* 0x000fe4000fffe0ff */
[----:B------:R-:W-:Y:S02]  /*4620*/  @!UP2 UIMAD UR14, UR4, UR5, UR14 ;  /* 0x00000005040ea2a4 */ /* 0x000fe4000f8e020e */
[----:B------:R-:W-:Y:S01]  /*4630*/  @!UP2 UIMAD UR13, UR6, UR10, UR13 ;  /* 0x0000000a060da2a4 */ /* 0x000fe2000f8e020d */
[----:B------:R-:W-:Y:S11]  /*4640*/  BRA.U UP3, `(.L_x_77) ;  /* 0x0000000103107547 */ /* 0x000ff6000b800000 */
[----:B--2---:R-:W-:Y:S04]  /*4650*/  MOV R0, UR43 ;  /* 0x0000002b00007c02 */ /* 0x004fe80008000f00 */
[----:B------:R-:W-:Y:S04]  /*4660*/  SHF.L.U32 R11, R0, 0x1f, RZ ;  /* 0x0000001f000b7819 */ /* 0x000fe800000006ff */
[----:B------:R-:W2:Y:S02]  /*4670*/  SYNCS.PHASECHK.TRANS64.TRYWAIT P2, [UR21+0x88], R11 ;  /* 0x0000880bff0075a7 */ /* 0x000ea40008041115 */
[----:B--2---:R-:W-:Y:S05]  /*4680*/  @!P2 BRA `(.L_x_78) ;  /* 0x000000540020a947 */ /* 0x004fea0003800000 */
.L_x_77:
[----:B------:R-:W-:Y:S05]  /*4690*/  @!P1 BRA `(.L_x_79) ;  /* 0x0000000000309947 */ /* 0x000fea0003800000 */
[----:B------:R-:W-:Y:S01]  /*46a0*/  ISETP.NE.U32.AND P1, PT, R2, RZ, PT ;  /* 0x000000ff0200720c */ /* 0x000fe20003f25070 */
[----:B------:R-:W3:Y:S01]  /*46b0*/  LDCU.64 UR4, c[0x0][0x358] ;  /* 0x00006b00ff0477ac */ /* 0x000ee20008000a00 */
[----:B------:R-:W-:Y:S02]  /*46c0*/  IMAD.MOV.U32 R80, RZ, RZ, 0x1 ;  /* 0x00000001ff507424 */ /* 0x000fe400078e00ff */
[----:B------:R-:W-:Y:S11]  /*46d0*/  ISETP.NE.AND.EX P1, PT, R3, RZ, PT, P1 ;  /* 0x000000ff0300720c */ /* 0x000ff60003f25310 */
[----:B------:R-:W-:Y:S02]  /*46e0*/  @!UPT UIADD3 URZ, UPT, UPT, URZ, URZ, URZ ;  /* 0x000000fffffff290 */ /* 0x000fe4000fffe0ff */
[----:B--2---:R-:W2:Y:S01]  /*46f0*/  @P1 LDC.64 R10, c[0x0][0x888] ;  /* 0x00022200ff0a1b82 */ /* 0x004ea20000000a00 */
[----:B------:R-:W-:Y:S04]  /*4700*/  @P1 IMAD R0, R4, UR36, RZ ;  /* 0x0000002404001c24 */ /* 0x000fe8000f8e02ff */
[----:B--2---:R-:W-:Y:S04]  /*4710*/  @P1 IMAD.WIDE R10, R0, 0x4, R10 ;  /* 0x00000004000a1825 */ /* 0x004fe800078e020a */
[----:B------:R-:W-:Y:S01]  /*4720*/  HFMA2 R0, -RZ, RZ, 0, 5.9604644775390625e-08 ;  /* 0x00000001ff007431 */ /* 0x000fe200000001ff */
[----:B---3-5:R3:W5:Y:S04]  /*4730*/  @P1 LDG.E R41, desc[UR4][R10.64] ;  /* 0x000000040a291981 */ /* 0x028768000c1e1900 */
[----:B------:R-:W-:Y:S01]  /*4740*/  @!P1 PRMT R80, R0, 0x7610, R80 ;  /* 0x0000761000509816 */ /* 0x000fe20000000050 */
[----:B---3--:R-:W4:Y:S06]  /*4750*/  @!P1 LDC R41, c[0x0][0x880] ;  /* 0x00022000ff299b82 */ /* 0x008f2c0000000800 */
.L_x_79:
[----:B----45:R-:W-:Y:S01]  /*4760*/  @!P0 FSETP.EQ.AND P1, PT, R41, RZ, PT ;  /* 0x000000ff2900820b */ /* 0x030fe20003f22000 */
[----:B------:R-:W-:Y:S01]  /*4770*/  @!UPT UIADD3 URZ, UPT, UPT, URZ, URZ, URZ ;  /* 0x000000fffffff290 */ /* 0x000fe2000fffe0ff */
[----:B------:R-:W-:Y:S11]  /*4780*/  @!P0 BRA `(.L_x_80) ;  /* 0x0000000000188947 */ /* 0x000ff60003800000 */
[----:B------:R-:W-:Y:S02]  /*4790*/  LOP3.LUT P0, RZ, R80, 0xff, RZ, 0xc0, !PT ;  /* 0x000000ff50ff7812 */ /* 0x000fe4000780c0ff */
[----:B------:R-:W-:Y:S04]  /*47a0*/  ISETP.NE.U32.AND P1, PT, R2, RZ, PT ;  /* 0x000000ff0200720c */ /* 0x000fe80003f25070 */
[----:B------:R-:W-:Y:S04]  /*47b0*/  ISETP.NE.AND.EX P1, PT, R3, RZ, PT, P1 ;  /* 0x000000ff0300720c */ /* 0x000fe80003f25310 */
[----:B------:R-:W-:Y:S03]  /*47c0*/  PLOP3.LUT P1, PT, P1, PT, PT, 0x8, 0x80 ;  /* 0x000000000080781c */ /* 0x000fe60000f2e170 */
[----:B------:R-:W-:Y:S11]  /*47d0*/  @P0 FSETP.EQ.AND P1, PT, R41, RZ, PT ;  /* 0x000000ff2900020b */ /* 0x000ff60003f22000 */
[----:B------:R-:W-:Y:S02]  /*47e0*/  @!UPT UIADD3 URZ, UPT, UPT, URZ, URZ, URZ ;  /* 0x000000fffffff290 */ /* 0x000fe4000fffe0ff */
.L_x_80:
[----:B------:R-:W3:Y:S01]  /*47f0*/  SYNCS.PHASECHK.TRANS64.TRYWAIT P2, [UR21+0x60], R9 ;  /* 0x00006009ff0075a7 */ /* 0x000ee20008041115 */
[----:B------:R-:W-:Y:S04]  /*4800*/  ELECT P0, URZ, PT ;  /* 0x0000000000ff782f */ /* 0x000fe80003800000 */
[----:B------:R-:W-:Y:S11]  /*4810*/  PLOP3.LUT P1, PT, P1, P0, PT, 0xf2, 0x2f ;  /* 0x00000000002f781c */ /* 0x000ff60000f21e72 */
[----:B------:R-:W-:Y:S02]  /*4820*/  @!UPT UIADD3 URZ, UPT, UPT, URZ, URZ, URZ ;  /* 0x000000fffffff290 */ /* 0x000fe4000fffe0ff */
[----:B------:R-:W-:Y:S05]  /*4830*/  @!P1 IADD3 R8, P0, PT, R16, 0x580, RZ ;  /* 0x0000058010089810 */ /* 0x000fea0007f1e0ff */
[----:B------:R-:W-:Y:S01]  /*4840*/  @!P1 IMAD.X R6, RZ, RZ, R17, P0 ;  /* 0x000000ffff069224 */ /* 0x000fe200000e0611 */
[----:B---3--:R-:W-:Y:S07]  /*4850*/  @!P2 BRA `(.L_x_81) ;  /* 0x0000005000c4a947 */ /* 0x008fee0003800000 */
.L_x_168:
[----:B------:R-:W-:Y:S01]  /*4860*/  @!P1 R2UR UR5, R8 ;  /* 0x00000000080592ca */ /* 0x000fe200000e0000 */
[----:B------:R-:W-:Y:S01]  /*4870*/  VOTEU.ALL UP0, P1 ;  /* 0x0000000000ff7886 */ /* 0x000fe20000800000 */
[----:B------:R-:W-:Y:S01]  /*4880*/  @!P1 R2UR UR4, R6 ;  /* 0x00000000060492ca */ /* 0x000fe200000e0000 */
[----:B--2---:R-:W-:Y:S01]  /*4890*/  @!P1 IMAD.MOV.U32 R0, RZ, RZ, 0x2000 ;  /* 0x00002000ff009424 */ /* 0x004fe200078e00ff */
[----:B------:R-:W-:Y:S01]  /*48a0*/  UMOV UR8, 0x0 ;  /* 0x0000000000087882 */ /* 0x000fe20000000000 */
[----:B------:R-:W-:Y:S01]  /*48b0*/  UMOV UR9, 0x10000000 ;  /* 0x1000000000097882 */ /* 0x000fe20000000000 */
[----:B------:R-:W-:Y:S01]  /*48c0*/  @!UP0 UIADD3 UR32, UPT, UPT, UR21, 0x200, URZ ;  /* 0x0000020015208890 */ /* 0x000fe2000fffe0ff */
[----:B------:R-:W-:Y:S01]  /*48d0*/  @!P1 IADD3 R8, P0, PT, R16, 0x580, RZ ;  /* 0x0000058010089810 */ /* 0x000fe20007f1e0ff */
[----:B------:R-:W-:Y:S01]  /*48e0*/  VOTEU.ALL UP0, P1 ;  /* 0x0000000000ff7886 */ /* 0x000fe20000800000 */
[----:B------:R-:W-:Y:S03]  /*48f0*/  UPRMT UR6, UR47, 0x654, UR33 ;  /* 0x000006542f067896 */ /* 0x000fe60008000021 */
[----:B------:R-:W-:Y:S02]  /*4900*/  @!P1 IMAD.X R6, RZ, RZ, R17, P0 ;  /* 0x000000ffff069224 */ /* 0x000fe400000e0611 */
[----:B------:R-:W-:Y:S02]  /*4910*/  IMAD.U32 R10, RZ, RZ, UR5 ;  /* 0x00000005ff0a7e24 */ /* 0x000fe4000f8e00ff */
[----:B------:R-:W-:Y:S03]  /*4920*/  IMAD.U32 R11, RZ, RZ, UR4 ;  /* 0x00000004ff0b7e24 */ /* 0x000fe6000f8e00ff */
[----:B------:R-:W-:Y:S02]  /*4930*/  @!P1 R2UR UR4, R10 ;  /* 0x000000000a0492ca */ /* 0x000fe400000e0000 */
[----:B------:R-:W-:Y:S11]  /*4940*/  @!P1 R2UR UR5, R11 ;  /* 0x000000000b0592ca */ /* 0x000ff600000e0000 */
[----:B------:R-:W-:Y:S02]  /*4950*/  @!UPT UIADD3 URZ, UPT, UPT, URZ, URZ, URZ ;  /* 0x000000fffffff290 */ /* 0x000fe4000fffe0ff */
[----:B------:R2:W-:Y:S01]  /*4960*/  @!UP0 UTMALDG.3D [UR32], [UR4], desc[UR8] ;  /* 0x00000820040085b4 */ /* 0x0005e20008011000 */
[----:B------:R2:W-:Y:S01]  /*4970*/  @!P1 SYNCS.ARRIVE.TRANS64.RED.A0TR RZ, [UR21+0x40], R0 ;  /* 0x00004000ffff99a7 */ /* 0x0005e20008300415 */
[----:B------:R-:W-:Y:S01]  /*4980*/  SYNCS.ARRIVE.TRANS64.RED.A1T0 RZ, [UR6], RZ ;  /* 0x000000ffffff79a7 */ /* 0x000fe20008100406 */
[----:B------:R-:W3:Y:S02]  /*4990*/  SYNCS.PHASECHK.TRANS64.TRYWAIT P2, [UR21+0x68], R9 ;  /* 0x00006809ff0075a7 */ /* 0x000ee40008041115 */
[----:B--23--:R-:W-:Y:S05]  /*49a0*/  @!P2 BRA `(.L_x_82) ;  /* 0x000000500088a947 */ /* 0x00cfea0003800000 */
.L_x_170:
        /* <DEDUP_REMOVED lines=8> */
[----:B------:R-:W-:Y:S01]  /*4a30*/  @!UP0 UIADD3 UR24, UPT, UPT, UR21, 0x2200, URZ ;  /* 0x0000220015188890 */ /* 0x000fe2000fffe0ff */
[----:B------:R-:W-:Y:S01]  /*4a40*/  VOTEU.ALL UP0, P1 ;  /* 0x0000000000ff7886 */ /* 0x000fe20000800000 */
[----:B------:R-:W-:Y:S01]  /*4a50*/  UMOV UR27, UR35 ;  /* 0x00000023001b7c82 */ /* 0x000fe20008000000 */
[----:B------:R-:W-:Y:S02]  /*4a60*/  UMOV UR28, UR36 ;  /* 0x00000024001c7c82 */ /* 0x000fe40008000000 */
[----:B------:R-:W-:Y:S01]  /*4a70*/  IMAD.U32 R10, RZ, RZ, UR5 ;  /* 0x00000005ff0a7e24 */ /* 0x000fe2000f8e00ff */
[----:B------:R-:W-:Y:S01]  /*4a80*/  UPRMT UR6, UR47, 0x654, UR25 ;  /* 0x000006542f067896 */ /* 0x000fe20008000019 */
[----:B------:R-:W-:Y:S02]  /*4a90*/  IMAD.U32 R11, RZ, RZ, UR4 ;  /* 0x00000004ff0b7e24 */ /* 0x000fe4000f8e00ff */
[----:B------:R-:W-:Y:S01]  /*4aa0*/  @!P1 IMAD.X R6, RZ, RZ, R17, P0 ;  /* 0x000000ffff069224 */ /* 0x000fe200000e0611 */
        /* <DEDUP_REMOVED lines=8> */
.L_x_172:
[----:B------:R-:W-:Y:S01]  /*4b30*/  @!P1 R2UR UR5, R8 ;  /* 0x00000000080592ca */ /* 0x000fe200000e0000 */
[----:B------:R-:W-:Y:S01]  /*4b40*/  VOTEU.ALL UP0, P1 ;  /* 0x0000000000ff7886 */ /* 0x000fe20000800000 */
[----:B------:R-:W-:Y:S01]  /*4b50*/  @!P1 R2UR UR4, R6 ;  /* 0x00000000060492ca */ /* 0x000fe200000e0000 */
[----:B--2---:R-:W-:Y:S01]  /*4b60*/  @!P1 IMAD.MOV.U32 R0, RZ, RZ, 0x2000 ;  /* 0x00002000ff009424 */ /* 0x004fe200078e00ff */
[----:B------:R-:W-:Y:S01]  /*4b70*/  UMOV UR8, 0x0 ;  /* 0x0000000000087882 */ /* 0x000fe20000000000 */
[----:B------:R-:W-:Y:S01]  /*4b80*/  UMOV UR9, 0x10000000 ;  /* 0x1000000000097882 */ /* 0x000fe20000000000 */
[----:B------:R-:W-:Y:S01]  /*4b90*/  @!UP0 UIADD3 UR18, UPT, UPT, UR34, 0x40, URZ ;  /* 0x0000004022128890 */ /* 0x000fe2000fffe0ff */
[----:B------:R-:W-:Y:S01]  /*4ba0*/  VIADD R14, R14, 0x1 ;  /* 0x000000010e0e7836 */ /* 0x000fe20000000000 */
[----:B------:R-:W-:Y:S01]  /*4bb0*/  @!UP0 UIADD3 UR16, UPT, UPT, UR21, 0x4200, URZ ;  /* 0x0000420015108890 */ /* 0x000fe2000fffe0ff */
[----:B------:R-:W-:Y:S01]  /*4bc0*/  VOTEU.ALL UP0, P1 ;  /* 0x0000000000ff7886 */ /* 0x000fe20000800000 */
[----:B------:R-:W-:Y:S01]  /*4bd0*/  UMOV UR19, UR35 ;  /* 0x0000002300137c82 */ /* 0x000fe20008000000 */
[----:B------:R-:W-:Y:S02]  /*4be0*/  UMOV UR20, UR36 ;  /* 0x0000002400147c82 */ /* 0x000fe40008000000 */
[----:B------:R-:W-:Y:S01]  /*4bf0*/  IMAD.U32 R10, RZ, RZ, UR5 ;  /* 0x00000005ff0a7e24 */ /* 0x000fe2000f8e00ff */
[----:B------:R-:W-:Y:S01]  /*4c00*/  UPRMT UR6, UR47, 0x654, UR17 ;  /* 0x000006542f067896 */ /* 0x000fe20008000011 */
        /* <DEDUP_REMOVED lines=9> */
.L_x_174:
[----:B------:R-:W-:Y:S01]  /*4ca0*/  @!P1 IADD3 R6, P0, PT, R16, 0x580, RZ ;  /* 0x0000058010069810 */ /* 0x000fe20007f1e0ff */
[----:B------:R-:W-:Y:S01]  /*4cb0*/  VOTEU.ALL UP0, P1 ;  /* 0x0000000000ff7886 */ /* 0x000fe20000800000 */
[----:B------:R-:W-:Y:S01]  /*4cc0*/  UMOV UR6, 0x0 ;  /* 0x0000000000067882 */ /* 0x000fe20000000000 */
[----:B------:R-:W-:Y:S01]  /*4cd0*/  UMOV UR7, 0x10000000 ;  /* 0x1000000000077882 */ /* 0x000fe20000000000 */
[----:B------:R-:W-:Y:S01]  /*4ce0*/  @!P1 R2UR UR5, R6 ;  /* 0x00000000060592ca */ /* 0x000fe200000e0000 */
[----:B--2---:R-:W-:Y:S01]  /*4cf0*/  @!P1 IMAD.X R0, RZ, RZ, R17, P0 ;  /* 0x000000ffff009224 */ /* 0x004fe200000e0611 */
[----:B------:R-:W-:Y:S01]  /*4d00*/  @!UP0 UIADD3 UR10, UPT, UPT, UR34, 0x60, URZ ;  /* 0x00000060220a8890 */ /* 0x000fe2000fffe0ff */
[----:B------:R-:W-:Y:S01]  /*4d10*/  R2UR UR16, R82 ;  /* 0x00000000521072ca */ /* 0x000fe200000e0000 */
[----:B------:R-:W-:Y:S01]  /*4d20*/  @!UP0 UIADD3 UR8, UPT, UPT, UR21, 0x6200, URZ ;  /* 0x0000620015088890 */ /* 0x000fe2000fffe0ff */
[----:B------:R-:W-:Y:S01]  /*4d30*/  ISETP.NE.AND P0, PT, R14, 0x2, PT ;  /* 0x000000020e00780c */ /* 0x000fe20003f05270 */
[----:B------:R-:W-:Y:S01]  /*4d40*/  @!UP0 UIADD3 UR9, UPT, UPT, UR21, 0x58, URZ ;  /* 0x0000005815098890 */ /* 0x000fe2000fffe0ff */
[----:B------:R-:W-:Y:S01]  /*4d50*/  @!P1 R2UR UR4, R0 ;  /* 0x00000000000492ca */ /* 0x000fe200000e0000 */
[----:B------:R-:W-:Y:S01]  /*4d60*/  VOTEU.ALL UP0, P1 ;  /* 0x0000000000ff7886 */ /* 0x000fe20000800000 */
[----:B------:R-:W-:Y:S01]  /*4d70*/  UMOV UR11, UR35 ;  /* 0x00000023000b7c82 */ /* 0x000fe20008000000 */
[----:B------:R-:W-:Y:S01]  /*4d80*/  UMOV UR12, UR36 ;  /* 0x00000024000c7c82 */ /* 0x000fe20008000000 */
[----:B------:R-:W-:Y:S01]  /*4d90*/  SEL R0, RZ, 0x1, P0 ;  /* 0x00000001ff007807 */ /* 0x000fe20000000000 */
[----:B------:R-:W-:Y:S01]  /*4da0*/  UIADD3 UR20, UPT, UPT, UR13, UR63, URZ ;  /* 0x0000003f0d147290 */ /* 0x000fe2000fffe0ff */
[----:B------:R-:W-:Y:S01]  /*4db0*/  IMAD.U32 R8, RZ, RZ, UR5 ;  /* 0x00000005ff087e24 */ /* 0x000fe2000f8e00ff */
[----:B------:R-:W-:Y:S01]  /*4dc0*/  LOP3.LUT R15, R15, 0x1, RZ, 0x3c, !PT ;  /* 0x000000010f0f7812 */ /* 0x000fe200078e3cff */
[----:B------:R-:W-:Y:S01]  /*4dd0*/  UPLOP3.LUT UP3, UPT, UPT, UPT, UPT, 0x80, 0x8 ;  /* 0x000000000008789c */ /* 0x000fe20003f6f070 */
[----:B------:R-:W-:Y:S01]  /*4de0*/  LOP3.LUT R13, R13, R0, RZ, 0x3c, !PT ;  /* 0x000000000d0d7212 */ /* 0x000fe200078e3cff */
[----:B------:R-:W-:Y:S01]  /*4df0*/  UIADD3 UR16, UPT, UPT, UR14, UR16, URZ ;  /* 0x000000100e107290 */ /* 0x000fe2000fffe0ff */
[----:B------:R-:W-:Y:S01]  /*4e00*/  SEL R14, R14, RZ, P0 ;  /* 0x000000ff0e0e7207 */ /* 0x000fe20000000000 */
[----:B------:R-:W-:Y:S01]  /*4e10*/  UMOV UR36, UR29 ;  /* 0x0000001d00247c82 */ /* 0x000fe20008000000 */
[----:B------:R-:W-:Y:S01]  /*4e20*/  IMAD.U32 R9, RZ, RZ, UR4 ;  /* 0x00000004ff097e24 */ /* 0x000fe2000f8e00ff */
[----:B------:R-:W-:Y:S04]  /*4e30*/  @!P1 R2UR UR4, R8 ;  /* 0x00000000080492ca */ /* 0x000fe800000e0000 */
[----:B------:R-:W-:Y:S11]  /*4e40*/  @!P1 R2UR UR5, R9 ;  /* 0x00000000090592ca */ /* 0x000ff600000e0000 */
[----:B------:R-:W-:Y:S02]  /*4e50*/  @!UPT UIADD3 URZ, UPT, UPT, URZ, URZ, URZ ;  /* 0x000000fffffff290 */ /* 0x000fe4000fffe0ff */
[----:B------:R2:W-:Y:S01]  /*4e60*/  @!UP0 UTMALDG.3D [UR8], [UR4], desc[UR6] ;  /* 0x00000608040085b4 */ /* 0x0005e20008011000 */
[----:B------:R2:W-:Y:S01]  /*4e70*/  @!P1 SYNCS.ARRIVE.TRANS64.RED.A0TR RZ, [UR21+0x58], R7 ;  /* 0x00005807ffff99a7 */ /* 0x0005e20008300415 */
[----:B------:R-:W-:Y:S01]  /*4e80*/  SYNCS.ARRIVE.TRANS64.RED.A1T0 RZ, [UR37], RZ ;  /* 0x000000ffffff79a7 */ /* 0x000fe20008100425 */
[----:B------:R-:W-:Y:S05]  /*4e90*/  BRA.U UP1, `(.L_x_85) ;  /* 0xfffffff101687547 */ /* 0x000fea000b83ffff */
[----:B------:R-:W-:-:S04]  /*4ea0*/  SHF.L.U32 R3, R15, 0x1f, RZ ;  /* 0x0000001f0f037819 */ /* 0x000fc800000006ff */
[----:B------:R-:W3:Y:S02]  /*4eb0*/  SYNCS.PHASECHK.TRANS64.TRYWAIT P0, [UR21+0x60], R3 ;  /* 0x00006003ff0075a7 */ /* 0x000ee40008001115 */
[----:B---3--:R-:W-:Y:S05]  /*4ec0*/  @!P0 BRA `(.L_x_86) ;  /* 0x0000004c00888947 */ /* 0x008fea0003800000 */
.L_x_176:
[----:B------:R-:W4:Y:S02]  /*4ed0*/  SYNCS.PHASECHK.TRANS64.TRYWAIT P0, [UR21+0x68], R3 ;  /* 0x00006803ff0075a7 */ /* 0x000f240008001115 */
[----:B----4-:R-:W-:Y:S05]  /*4ee0*/  @!P0 BRA `(.L_x_87) ;  /* 0x0000004c00988947 */ /* 0x010fea0003800000 */
.L_x_178:
[----:B------:R-:W4:Y:S02]  /*4ef0*/  SYNCS.PHASECHK.TRANS64.TRYWAIT P0, [UR21+0x70], R3 ;  /* 0x00007003ff0075a7 */ /* 0x000f240008001115 */
[----:B----4-:R-:W-:Y:S05]  /*4f00*/  @!P0 BRA `(.L_x_88) ;  /* 0x0000004c00a88947 */ /* 0x010fea0003800000 */
.L_x_180:
[----:B---3--:R-:W-:-:S07]  /*4f10*/  MOV R0, UR21 ;  /* 0x0000001500007c02 */ /* 0x008fce0008000f00 */
.L_x_89:
[----:B---3--:R-:W-:-:S04]  /*4f20*/  SHF.L.U32 R3, R15, 0x1f, RZ ;  /* 0x0000001f0f037819 */ /* 0x008fc800000006ff */
[----:B------:R3:W4:Y:S03]  /*4f30*/  SYNCS.PHASECHK.TRANS64.TRYWAIT P0, [R0+URZ+0x78], R3 ;  /* 0x00007803000075a7 */ /* 0x00072600080011ff */
[----:B----4-:R-:W-:Y:S05]  /*4f40*/  @!P0 NANOSLEEP.SYNCS 0x989680 ;  /* 0x009896800000895d */ /* 0x010fea0003900000 */
[----:B------:R-:W4:Y:S02]  /*4f50*/  @!P0 SYNCS.PHASECHK.TRANS64 P0, [R0+URZ+0x78], R3 ;  /* 0x00007803000085a7 */ /* 0x000f2400080010ff */
[----:B-12-4-:R-:W-:Y:S05]  /*4f60*/  @P0 EXIT ;  /* 0x000000000000094d */ /* 0x016fea0003800000 */
[----:B------:R-:W-:Y:S05]  /*4f70*/  BRA `(.L_x_89) ;  /* 0xfffffffc00e87947 */ /* 0x000fea000383ffff */
.L_x_74:
[----:B------:R-:W-:-:S06]  /*4f80*/  UISETP.GE.AND UP0, UPT, UR17, 0x4, UPT ;  /* 0x000000041100788c */ /* 0x000fcc000bf06270 */
[----:B------:R-:W-:-:S13]  /*4f90*/  PLOP3.LUT P0, PT, PT, PT, UP0, 0x80, 0x8 ;  /* 0x000000000008781c */ /* 0x000fda0003f0f008 */
[----:B------:R-:W-:Y:S05]  /*4fa0*/  @!P0 EXIT ;  /* 0x000000000000894d */ /* 0x000fea0003800000 */
[----:B------:R-:W-:Y:S01]  /*4fb0*/  BAR.SYNC.DEFER_BLOCKING 0x6, 0xa0 ;  /* 0x0182800000007b1d */ /* 0x000fe20000010000 */
[C---:B------:R-:W-:Y:S01]  /*4fc0*/  IMAD.SHL.U32 R2, R94.reuse, 0x20, RZ ;  /* 0x000000205e027824 */ /* 0x040fe200078e00ff */
[C---:B------:R-:W-:Y:S01]  /*4fd0*/  SHF.L.U32 R37, R94.reuse, 0x10, RZ ;  /* 0x000000105e257819 */ /* 0x040fe200000006ff */
[C---:B------:R-:W-:Y:S01]  /*4fe0*/  IMAD.SHL.U32 R93, R94.reuse, 0x4, RZ ;  /* 0x000000045e5d7824 */ /* 0x040fe200078e00ff */
[----:B------:R-:W-:Y:S01]  /*4ff0*/  LOP3.LUT R95, R94, 0x60, RZ, 0xc0, !PT ;  /* 0x000000605e5f7812 */ /* 0x000fe200078ec0ff */
[----:B------:R-:W-:Y:S01]  /*5000*/  HFMA2 R86, -RZ, RZ, 0, 0 ;  /* 0x00000000ff567431 */ /* 0x000fe200000001ff */
[----:B------:R-:W-:Y:S02]  /*5010*/  UMOV UR44, 0x400 ;  /* 0x00000400002c7882 */ /* 0x000fe40000000000 */
[----:B------:R-:W1:Y:S01]  /*5020*/  LDC.64 R78, c[0x0][0x8b0] ;  /* 0x00022c00ff4e7b82 */ /* 0x000e620000000a00 */
[----:B------:R-:W-:Y:S01]  /*5030*/  ULEA UR44, UR47, UR44, 0x18 ;  /* 0x0000002c2f2c7291 */ /* 0x000fe2000f8ec0ff */
[----:B------:R-:W-:Y:S01]  /*5040*/  LOP3.LUT R6, R2, 0xc0, RZ, 0xc0, !PT ;  /* 0x000000c002067812 */ /* 0x000fe200078ec0ff */
[----:B------:R-:W2:Y:S01]  /*5050*/  LDCU.64 UR6, c[0x0][0x890] ;  /* 0x00011200ff0677ac */ /* 0x000ea20008000a00 */
[----:B------:R-:W-:Y:S01]  /*5060*/  LOP3.LUT R92, R94, 0x2, RZ, 0xc0, !PT ;  /* 0x000000025e5c7812 */ /* 0x000fe200078ec0ff */
[----:B------:R-:W-:Y:S01]  /*5070*/  IMAD.MOV.U32 R90, RZ, RZ, 0x1 ;  /* 0x00000001ff5a7424 */ /* 0x000fe200078e00ff */
[----:B------:R-:W-:Y:S01]  /*5080*/  LOP3.LUT R93, R6, 0x18, R93, 0xf8, !PT ;  /* 0x00000018065d7812 */ /* 0x000fe200078ef85d */
[----:B------:R-:W-:Y:S01]  /*5090*/  UIADD3 UR4, UPT, UPT, UR44, 0x200, URZ ;  /* 0x000002002c047890 */ /* 0x000fe2000fffe0ff */
[----:B------:R-:W3:Y:S01]  /*50a0*/  LDC.64 R76, c[0x0][0x8a8] ;  /* 0x00022a00ff4c7b82 */ /* 0x000ee20000000a00 */
[----:B------:R-:W-:Y:S01]  /*50b0*/  LOP3.LUT R37, R37, 0x600000, RZ, 0xc0, !PT ;  /* 0x0060000025257812 */ /* 0x000fe200078ec0ff */
[----:B------:R-:W-:Y:S01]  /*50c0*/  IMAD.MOV.U32 R36, RZ, RZ, RZ ;  /* 0x000000ffff247224 */ /* 0x000fe200078e00ff */
[----:B------:R-:W-:-:S02]  /*50d0*/  LOP3.LUT R93, R93, 0xf20, R2, 0xf8, !PT ;  /* 0x00000f205d5d7812 */ /* 0x000fc400078ef802 */
[----:B------:R-:W-:Y:S01]  /*50e0*/  CS2R R88, SRZ ;  /* 0x0000000000587805 */ /* 0x000fe2000001ff00 */
[----:B------:R-:W-:Y:S01]  /*50f0*/  IMAD.U32 R84, RZ, RZ, UR4 ;  /* 0x00000004ff547e24 */ /* 0x000fe2000f8e00ff */
[----:B------:R-:W-:Y:S01]  /*5100*/  LOP3.LUT R94, R94, 0x4, RZ, 0xc0, !PT ;  /* 0x000000045e5e7812 */ /* 0x000fe200078ec0ff */
[----:B------:R-:W4:Y:S01]  /*5110*/  LDCU UR60, c[0x0][0x370] ;  /* 0x00006e00ff3c77ac */ /* 0x000f220008000800 */
[----:B------:R-:W4:Y:S02]  /*5120*/  LDS R0, [UR44+0x140] ;  /* 0x0001402cff007984 */ /* 0x000f240008000800 */
[----:B------:R-:W-:Y:S01]  /*5130*/  LEA R93, R93, R84, 0x1 ;  /* 0x000000545d5d7211 */ /* 0x000fe200078e08ff */
[----:B------:R-:W1:Y:S01]  /*5140*/  LDCU UR43, c[0x0][0xb0c] ;  /* 0x00016180ff2b77ac */ /* 0x000e620008000800 */
[----:B--2---:R-:W-:Y:S01]  /*5150*/  IMAD.U32 R97, RZ, RZ, UR6 ;  /* 0x00000006ff617e24 */ /* 0x004fe2000f8e00ff */
[----:B------:R-:W-:Y:S02]  /*5160*/  MOV R96, UR7 ;  /* 0x0000000700607c02 */ /* 0x000fe40008000f00 */
[--C-:B------:R-:W-:Y:S01]  /*5170*/  IMAD R92, R92, -0x10, R93.reuse ;  /* 0xfffffff05c5c7824 */ /* 0x100fe200078e025d */
[----:B------:R-:W2:Y:S01]  /*5180*/  LDCU UR39, c[0x0][0xb30] ;  /* 0x00016600ff2777ac */ /* 0x000ea20008000800 */
[----:B------:R-:W-:Y:S01]  /*5190*/  IMAD R91, R94, -0x10, R93 ;  /* 0xfffffff05e5b7824 */ /* 0x000fe200078e025d */
[----:B------:R-:W1:Y:S01]  /*51a0*/  LDCU.64 UR54, c[0x0][0x888] ;  /* 0x00011100ff3677ac */ /* 0x000e620008000a00 */
[----:B------:R-:W1:Y:S01]  /*51b0*/  LDCU.64 UR40, c[0x0][0xb28] ;  /* 0x00016500ff2877ac */ /* 0x000e620008000a00 */
[----:B------:R-:W1:Y:S01]  /*51c0*/  LDCU.128 UR56, c[0x0][0xb10] ;  /* 0x00016200ff3877ac */ /* 0x000e620008000c00 */
[----:B------:R-:W1:Y:S01]  /*51d0*/  LDCU UR53, c[0x0][0x374] ;  /* 0x00006e80ff3577ac */ /* 0x000e620008000800 */
[----:B------:R-:W-:Y:S01]  /*51e0*/  UMOV UR52, URZ ;  /* 0x000000ff00347c82 */ /* 0x000fe20008000000 */
[----:B------:R-:W-:Y:S01]  /*51f0*/  UMOV UR46, URZ ;  /* 0x000000ff002e7c82 */ /* 0x000fe20008000000 */
[----:B-1234-:R-:W-:-:S07]  /*5200*/  IMAD.IADD R37, R0, 0x1, R37 ;  /* 0x0000000100257824 */ /* 0x01efce00078e0225 */
.L_x_133:
[----:B------:R-:W-:Y:S02]  /*5210*/  LEA R3, R86, UR44, 0x3 ;  /* 0x0000002c56037c11 */ /* 0x000fe4000f8e18ff */
[----:B------:R-:W-:Y:S02]  /*5220*/  SHF.L.U32 R0, R88, 0x1f, RZ ;  /* 0x0000001f58007819 */ /* 0x000fe400000006ff */
[----:B------:R-:W-:Y:S02]  /*5230*/  LEA R5, R86, UR44, 0x4 ;  /* 0x0000002c56057c11 */ /* 0x000fe4000f8e20ff */
[----:B-1----:R-:W1:Y:S02]  /*5240*/  SYNCS.PHASECHK.TRANS64.TRYWAIT P0, [R3+URZ+0x90], R0 ;  /* 0x00009000030075a7 */ /* 0x002e6400080011ff */
[----:B-12---:R-:W-:Y:S05]  /*5250*/  @!P0 BRA `(.L_x_90) ;  /* 0x0000004800ec8947 */ /* 0x006fea0003800000 */
.L_x_181:
        /* <DEDUP_REMOVED lines=11> */
[----:B------:R-:W-:Y:S01]  /*5310*/  PLOP3.LUT P0, PT, PT, PT, UP1, 0x80, 0x8 ;  /* 0x000000000008781c */ /* 0x000fe20003f0f018 */
[----:B------:R-:W-:Y:S11]  /*5320*/  UP2UR UR62, UPR, URZ, 0x2 ;  /* 0x00000002ff3e7883 */ /* 0x000ff60008000000 */
[----:B------:R-:W-:Y:S01]  /*5330*/  @!UPT UIADD3 URZ, UPT, UPT, URZ, URZ, URZ ;  /* 0x000000fffffff290 */ /* 0x000fe2000fffe0ff */
[----:B-1----:R-:W-:Y:S02]  /*5340*/  @P0 SHF.R.U32.HI R0, RZ, 0x10, R5 ;  /* 0x00000010ff000819 */ /* 0x002fe40000011605 */
        /* <DEDUP_REMOVED lines=12> */
[----:B------:R-:W2:Y:S01]  /*5410*/  LDCU UR12, c[0x0][0xb20] ;  /* 0x00016400ff0c77ac */ /* 0x000ea20008000800 */
[----:B------:R-:W-:Y:S02]  /*5420*/  UIMAD.WIDE.U32 UR4, UR53, UR59, URZ ;  /* 0x0000003b350472a5 */ /* 0x000fe4000f8e00ff */
[----:B------:R-:W-:Y:S02]  /*5430*/  UIMAD.WIDE.U32 UR6, UR60, UR56, URZ ;  /* 0x000000383c0672a5 */ /* 0x000fe4000f8e00ff */
[----:B------:R-:W-:Y:S02]  /*5440*/  UISETP.NE.AND UP0, UPT, UR58, 0x1, UPT ;  /* 0x000000013a00788c */ /* 0x000fe4000bf05270 */
[----:B------:R-:W-:Y:S02]  /*5450*/  UIMAD.WIDE.U32 UR8, UR37, UR59, URZ ;  /* 0x0000003b250872a5 */ /* 0x000fe4000f8e00ff */
[----:B------:R-:W-:Y:S02]  /*5460*/  UIMAD.WIDE.U32 UR10, UR38, UR56, URZ ;  /* 0x00000038260a72a5 */ /* 0x000fe4000f8e00ff */
[----:B------:R-:W-:Y:S02]  /*5470*/  UISETP.NE.AND UP1, UPT, UR43, 0x1, UPT ;  /* 0x000000012b00788c */ /* 0x000fe4000bf25270 */
[----:B------:R-:W-:Y:S01]  /*5480*/  UISETP.NE.AND UP2, UPT, UR42, 0x1, UPT ;  /* 0x000000012a00788c */ /* 0x000fe2000bf45270 */
[----:B------:R-:W-:Y:S02]  /*5490*/  UMOV UR4, UR5 ;  /* 0x0000000500047c82 */ /* 0x000fe40008000000 */
[----:B--2---:R-:W-:Y:S03]  /*54a0*/  USHF.R.U32.HI UR5, URZ, UR12, UR4 ;  /* 0x0000000cff057299 */ /* 0x004fe60008011604 */
[----:B------:R-:W-:Y:S02]  /*54b0*/  UMOV UR4, UR7 ;  /* 0x0000000700047c82 */ /* 0x000fe40008000000 */
[----:B------:R-:W-:Y:S02]  /*54c0*/  USHF.R.U32.HI UR7, URZ, UR57, UR4 ;  /* 0x00000039ff077299 */ /* 0x000fe40008011604 */
[----:B------:R-:W-:Y:S02]  /*54d0*/  USEL UR4, UR53, UR5, !UP0 ;  /* 0x0000000535047287 */ /* 0x000fe4000c000000 */
[----:B------:R-:W-:Y:S01]  /*54e0*/  USEL UR7, UR60, UR7, !UP1 ;  /* 0x000000073c077287 */ /* 0x000fe2000c800000 */
[----:B------:R-:W-:Y:S01]  /*54f0*/  UMOV UR5, UR9 ;  /* 0x0000000900057c82 */ /* 0x000fe20008000000 */
[----:B------:R-:W-:Y:S02]  /*5500*/  UIMAD.WIDE.U32 UR8, UR4, UR40, URZ ;  /* 0x00000028040872a5 */ /* 0x000fe4000f8e00ff */
[----:B------:R-:W-:Y:S03]  /*5510*/  USHF.R.U32.HI UR6, URZ, UR12, UR5 ;  /* 0x0000000cff067299 */ /* 0x000fe60008011605 */
[----:B------:R-:W-:Y:S01]  /*5520*/  UMOV UR5, UR11 ;  /* 0x0000000b00057c82 */ /* 0x000fe20008000000 */
[----:B------:R-:W-:Y:S02]  /*5530*/  UIMAD.WIDE.U32 UR10, UR7, UR40, URZ ;  /* 0x00000028070a72a5 */ /* 0x000fe4000f8e00ff */
[----:B------:R-:W-:Y:S02]  /*5540*/  USHF.R.U32.HI UR12, URZ, UR57, UR5 ;  /* 0x00000039ff0c7299 */ /* 0x000fe40008011605 */
[----:B------:R-:W-:Y:S01]  /*5550*/  USEL UR6, UR37, UR6, !UP0 ;  /* 0x0000000625067287 */ /* 0x000fe2000c000000 */
[----:B------:R-:W-:Y:S02]  /*5560*/  UMOV UR5, UR9 ;  /* 0x0000000900057c82 */ /* 0x000fe40008000000 */
[----:B------:R-:W-:Y:S01]  /*5570*/  UMOV UR10, UR11 ;  /* 0x0000000b000a7c82 */ /* 0x000fe20008000000 */
[----:B------:R-:W-:Y:S02]  /*5580*/  @UP2 USHF.R.U32.HI UR4, URZ, UR41, UR5 ;  /* 0x00000029ff042299 */ /* 0x000fe40008011605 */
[----:B------:R-:W-:Y:S02]  /*5590*/  @UP2 USHF.R.U32.HI UR7, URZ, UR41, UR10 ;  /* 0x00000029ff072299 */ /* 0x000fe4000801160a */
[----:B------:R-:W-:Y:S02]  /*55a0*/  UIMAD UR4, UR42, UR4, URZ ;  /* 0x000000042a0472a4 */ /* 0x000fe4000f8e02ff */
        /* <DEDUP_REMOVED lines=8> */
[----:B------:R-:W-:Y:S02]  /*5630*/  USEL UR11, UR6, UR4, !UP2 ;  /* 0x00000004060b7287 */ /* 0x000fe4000d000000 */
[----:B------:R-:W-:Y:S02]  /*5640*/  UIADD3 UR8, UPT, UPT, -UR5, URZ, URZ ;  /* 0x000000ff05087290 */ /* 0x000fe4000fffe1ff */
[----:B------:R-:W-:Y:S01]  /*5650*/  UIADD3 UR10, UPT, UPT, -UR11, URZ, URZ ;  /* 0x000000ff0b0a7290 */ /* 0x000fe2000fffe1ff */
[----:B------:R-:W-:Y:S01]  /*5660*/  @!UP0 UMOV UR4, UR9 ;  /* 0x0000000900048c82 */ /* 0x000fe20008000000 */
[----:B------:R-:W-:Y:S02]  /*5670*/  UIADD3 UR9, UPT, UPT, -UR6, URZ, URZ ;  /* 0x000000ff06097290 */ /* 0x000fe4000fffe1ff */
[----:B------:R-:W-:Y:S02]  /*5680*/  @!UP0 USHF.R.U32.HI UR4, URZ, UR41, UR4 ;  /* 0x00000029ff048299 */ /* 0x000fe40008011604 */
[----:B------:R-:W-:Y:S02]  /*5690*/  UIMAD UR10, UR42, UR10, UR6 ;  /* 0x0000000a2a0a72a4 */ /* 0x000fe4000f8e0206 */
[----:B------:R-:W-:Y:S04]  /*56a0*/  @!UP0 USEL UR4, UR5, UR4, !UP2 ;  /* 0x0000000405048287 */ /* 0x000fe8000d000000 */
[----:B------:R-:W-:Y:S02]  /*56b0*/  @!UP0 UIMAD UR10, UR7, UR10, UR4 ;  /* 0x0000000a070a82a4 */ /* 0x000fe4000f8e0204 */
[----:B------:R-:W-:Y:S02]  /*56c0*/  @!UP0 UIADD3 UR11, UPT, UPT, UR11, -UR4, URZ ;  /* 0x800000040b0b8290 */ /* 0x000fe4000fffe0ff */
[----:B------:R-:W-:Y:S02]  /*56d0*/  UIMAD UR7, UR43, UR8, UR38 ;  /* 0x000000082b0772a4 */ /* 0x000fe4000f8e0226 */
[----:B------:R-:W-:Y:S02]  /*56e0*/  @!UP0 UIMAD UR6, UR11, UR42, UR5 ;  /* 0x0000002a0b0682a4 */ /* 0x000fe4000f8e0205 */
[----:B------:R-:W-:Y:S01]  /*56f0*/  UIMAD UR4, UR58, UR9, UR37 ;  /* 0x000000093a0472a4 */ /* 0x000fe2000f8e0225 */
[----:B------:R-:W-:Y:S02]  /*5700*/  @!UP0 UMOV UR5, UR10 ;  /* 0x0000000a00058c82 */ /* 0x000fe40008000000 */
[----:B------:R-:W-:Y:S02]  /*5710*/  UIMAD UR38, UR5, UR43, UR7 ;  /* 0x0000002b052672a4 */ /* 0x000fe4000f8e0207 */
[----:B------:R-:W-:Y:S11]  /*5720*/  UIMAD UR37, UR6, UR58, UR4 ;  /* 0x0000003a062572a4 */ /* 0x000ff6000f8e0204 */
[----:B------:R-:W-:Y:S01]  /*5730*/  @!UPT UIADD3 URZ, UPT, UPT, URZ, URZ, URZ ;  /* 0x000000fffffff290 */ /* 0x000fe2000fffe0ff */
.L_x_91:
[----:B------:R-:W-:Y:S01]  /*5740*/  UISETP.NE.AND UP0, UPT, UR39, 0x1, UPT ;  /* 0x000000012700788c */ /* 0x000fe2000bf05270 */
[----:B------:R-:W-:Y:S01]  /*5750*/  LOP3.LUT P0, RZ, R84, 0x1b0, RZ, 0xc0, !PT ;  /* 0x000001b054ff7812 */ /* 0x000fe2000780c0ff */
[----:B------:R-:W-:Y:S01]  /*5760*/  USHF.L.U32 UR50, UR16, 0x7, URZ ;  /* 0x0000000710327899 */ /* 0x000fe200080006ff */
[----:B------:R-:W-:Y:S01]  /*5770*/  BSSY.RECONVERGENT B6, `(.L_x_92) ;  /* 0x0000034000067945 */ /* 0x000fe20003800200 */
[----:B------:R-:W-:Y:S01]  /*5780*/  USHF.L.U32 UR49, UR20, 0x7, URZ ;  /* 0x0000000714317899 */ /* 0x000fe200080006ff */
[----:B------:R-:W-:Y:S06]  /*5790*/  IADD3 R86, PT, PT, R86, 0x1, RZ ;  /* 0x0000000156567810 */ /* 0x000fec0007ffe0ff */
[----:B------:R-:W2:Y:S01]  /*57a0*/  @!UP0 LDCU.128 UR12, c[0x0][0xb10] ;  /* 0x00016200ff0c87ac */ /* 0x000ea20008000c00 */
[----:B------:R-:W3:Y:S01]  /*57b0*/  @!UP0 LDCU UR5, c[0x0][0xb0c] ;  /* 0x00016180ff0587ac */ /* 0x000ee20008000800 */
[----:B------:R-:W4:Y:S01]  /*57c0*/  @!UP0 LDCU UR10, c[0x0][0xb20] ;  /* 0x00016400ff0a87ac */ /* 0x000f220008000800 */
[----:B--2---:R-:W-:Y:S02]  /*57d0*/  UIMAD.WIDE.U32 UR8, UR38, UR12, URZ ;  /* 0x0000000c260872a5 */ /* 0x004fe4000f8e00ff */
[----:B------:R-:W-:Y:S02]  /*57e0*/  UIMAD.WIDE.U32 UR6, UR37, UR15, URZ ;  /* 0x0000000f250672a5 */ /* 0x000fe4000f8e00ff */
[----:B------:R-:W-:Y:S03]  /*57f0*/  @!UP0 UISETP.NE.AND UP1, UPT, UR14, 0x1, UPT ;  /* 0x000000010e00888c */ /* 0x000fe6000bf25270 */
[----:B------:R-:W-:Y:S01]  /*5800*/  @!UP0 UMOV UR4, UR9 ;  /* 0x0000000900048c82 */ /* 0x000fe20008000000 */
[----:B---3--:R-:W-:Y:S02]  /*5810*/  @!UP0 UISETP.NE.AND UP2, UPT, UR5, 0x1, UPT ;  /* 0x000000010500888c */ /* 0x008fe4000bf45270 */
[----:B------:R-:W-:Y:S01]  /*5820*/  @!UP0 USHF.R.U32.HI UR4, URZ, UR13, UR4 ;  /* 0x0000000dff048299 */ /* 0x000fe20008011604 */
[----:B------:R-:W-:Y:S02]  /*5830*/  @!UP0 UMOV UR6, UR7 ;  /* 0x0000000700068c82 */ /* 0x000fe40008000000 */
[----:B----4-:R-:W-:Y:S02]  /*5840*/  @!UP0 USHF.R.U32.HI UR6, URZ, UR10, UR6 ;  /* 0x0000000aff068299 */ /* 0x010fe40008011606 */
[----:B------:R-:W-:Y:S02]  /*5850*/  @!UP0 USEL UR7, UR38, UR4, !UP2 ;  /* 0x0000000426078287 */ /* 0x000fe4000d000000 */
[----:B------:R-:W-:Y:S04]  /*5860*/  @!UP0 USEL UR6, UR37, UR6, !UP1 ;  /* 0x0000000625068287 */ /* 0x000fe8000c800000 */
[----:B------:R-:W-:Y:S02]  /*5870*/  @!UP0 UIADD3 UR4, UPT, UPT, -UR7, UR6, URZ ;  /* 0x0000000607048290 */ /* 0x000fe4000fffe1ff */
[----:B------:R-:W-:Y:S02]  /*5880*/  @!UP0 UIADD3 UR6, UPT, UPT, UR7, -UR6, URZ ;  /* 0x8000000607068290 */ /* 0x000fe4000fffe0ff */
[----:B------:R-:W-:Y:S02]  /*5890*/  @!UP0 UIMAD UR38, UR4, UR5, UR38 ;  /* 0x00000005042682a4 */ /* 0x000fe4000f8e0226 */
[----:B------:R-:W-:Y:S01]  /*58a0*/  @!UP0 UIMAD UR37, UR6, UR14, UR37 ;  /* 0x0000000e062582a4 */ /* 0x000fe2000f8e0225 */
[----:B------:R-:W-:Y:S11]  /*58b0*/  @!P0 BRA `(.L_x_93) ;  /* 0x00000000007c8947 */ /* 0x000ff60003800000 */
[----:B------:R-:W2:Y:S01]  /*58c0*/  LDCU.64 UR8, c[0x4][0x80] ;  /* 0x01001000ff0877ac */ /* 0x000ea20008000a00 */
[----:B------:R-:W-:Y:S01]  /*58d0*/  MOV R2, 0x0 ;  /* 0x0000000000027802 */ /* 0x000fe20000000f00 */
[----:B------:R-:W-:Y:S02]  /*58e0*/  HFMA2 R12, -RZ, RZ, 0, 5.9604644775390625e-08 ;  /* 0x00000001ff0c7431 */ /* 0x000fe400000001ff */
[----:B------:R-:W-:Y:S01]  /*58f0*/  IMAD.MOV.U32 R8, RZ, RZ, 0x70 ;  /* 0x00000070ff087424 */ /* 0x000fe200078e00ff */
[----:B------:R3:W4:Y:S01]  /*5900*/  LDC.64 R14, c[0x4][R2] ;  /* 0x01000000020e7b82 */ /* 0x0007220000000a00 */
[----:B------:R-:W1:Y:S01]  /*5910*/  LDCU.64 UR6, c[0x4][0x88] ;  /* 0x01001100ff0677ac */ /* 0x000e620008000a00 */
[----:B------:R-:W-:Y:S01]  /*5920*/  IMAD.MOV.U32 R13, RZ, RZ, RZ ;  /* 0x000000ffff0d7224 */ /* 0x000fe200078e00ff */
[----:B------:R-:W1:Y:S01]  /*5930*/  LDCU.64 UR4, c[0x4][0x8] ;  /* 0x01000100ff0477ac */ /* 0x000e620008000a00 */
[----:B--2---:R-:W-:Y:S01]  /*5940*/  MOV R5, UR9 ;  /* 0x0000000900057c02 */ /* 0x004fe20008000f00 */
[----:B------:R-:W-:Y:S01]  /*5950*/  IMAD.U32 R4, RZ, RZ, UR8 ;  /* 0x00000008ff047e24 */ /* 0x000fe2000f8e00ff */
[----:B-1----:R-:W-:Y:S01]  /*5960*/  MOV R7, UR7 ;  /* 0x0000000700077c02 */ /* 0x002fe20008000f00 */
[----:B------:R-:W-:Y:S01]  /*5970*/  IMAD.U32 R6, RZ, RZ, UR6 ;  /* 0x00000006ff067e24 */ /* 0x000fe2000f8e00ff */
[----:B------:R-:W-:Y:S01]  /*5980*/  MOV R11, UR5 ;  /* 0x00000005000b7c02 */ /* 0x000fe20008000f00 */
[----:B------:R-:W-:Y:S02]  /*5990*/  IMAD.U32 R10, RZ, RZ, UR4 ;  /* 0x00000004ff0a7e24 */ /* 0x000fe4000f8e00ff */
[----:B------:R-:W-:Y:S07]  /*59a0*/  LEPC R20, `(.L_x_94) ;  /* 0x000000001014794e */ /* 0x000fee0000000000 */
[----:B---345:R-:W-:Y:S05]  /*59b0*/  CALL.ABS.NOINC R14 ;  /* 0x000000000e007343 */ /* 0x038fea0003c00000 */
.L_x_94:
[----:B------:R-:W1:Y:S01]  /*59c0*/  LDCU.64 UR8, c[0x4][0x80] ;  /* 0x01001000ff0877ac */ /* 0x000e620008000a00 */
[----:B------:R-:W2:Y:S01]  /*59d0*/  LDC.64 R2, c[0x4][R2] ;  /* 0x0100000002027b82 */ /* 0x000ea20000000a00 */
[----:B------:R-:W-:Y:S02]  /*59e0*/  HFMA2 R12, -RZ, RZ, 0, 5.9604644775390625e-08 ;  /* 0x00000001ff0c7431 */ /* 0x000fe400000001ff */
[----:B------:R-:W-:Y:S02]  /*59f0*/  IMAD.MOV.U32 R8, RZ, RZ, 0x70 ;  /* 0x00000070ff087424 */ /* 0x000fe400078e00ff */
[----:B------:R-:W-:Y:S01]  /*5a00*/  IMAD.MOV.U32 R13, RZ, RZ, RZ ;  /* 0x000000ffff0d7224 */ /* 0x000fe200078e00ff */
[----:B------:R-:W3:Y:S01]  /*5a10*/  LDCU.64 UR6, c[0x4][0x88] ;  /* 0x01001100ff0677ac */ /* 0x000ee20008000a00 */
[----:B------:R-:W4:Y:S01]  /*5a20*/  LDCU.64 UR4, c[0x4][0x8] ;  /* 0x01000100ff0477ac */ /* 0x000f220008000a00 */
[----:B-1----:R-:W-:Y:S02]  /*5a30*/  MOV R4, UR8 ;  /* 0x0000000800047c02 */ /* 0x002fe40008000f00 */
[----:B------:R-:W-:Y:S02]  /*5a40*/  MOV R5, UR9 ;  /* 0x0000000900057c02 */ /* 0x000fe40008000f00 */
[----:B---3--:R-:W-:Y:S01]  /*5a50*/  MOV R7, UR7 ;  /* 0x0000000700077c02 */ /* 0x008fe20008000f00 */
[----:B------:R-:W-:Y:S01]  /*5a60*/  IMAD.U32 R6, RZ, RZ, UR6 ;  /* 0x00000006ff067e24 */ /* 0x000fe2000f8e00ff */
[----:B----4-:R-:W-:Y:S01]  /*5a70*/  MOV R11, UR5 ;  /* 0x00000005000b7c02 */ /* 0x010fe20008000f00 */
[----:B------:R-:W-:Y:S02]  /*5a80*/  IMAD.U32 R10, RZ, RZ, UR4 ;  /* 0x00000004ff0a7e24 */ /* 0x000fe4000f8e00ff */
[----:B------:R-:W-:Y:S07]  /*5a90*/  LEPC R20, `(.L_x_93) ;  /* 0x000000001014794e */ /* 0x000fee0000000000 */
[----:B--2---:R-:W-:Y:S05]  /*5aa0*/  CALL.ABS.NOINC R2 ;  /* 0x0000000002007343 */ /* 0x004fea0003c00000 */
.L_x_93:
[----:B------:R-:W-:Y:S05]  /*5ab0*/  BSYNC.RECONVERGENT B6 ;  /* 0x0000000000067941 */ /* 0x000fea0003800200 */
.L_x_92:
[----:B------:R-:W-:Y:S02]  /*5ac0*/  R2UR UR6, R83 ;  /* 0x00000000530672ca */ /* 0x000fe400000e0000 */
[----:B------:R-:W-:Y:S02]  /*5ad0*/  R2UR UR5, R97 ;  /* 0x00000000610572ca */ /* 0x000fe400000e0000 */
[----:B------:R-:W-:Y:S02]  /*5ae0*/  R2UR UR4, R96 ;  /* 0x00000000600472ca */ /* 0x000fe400000e0000 */
[----:B------:R-:W-:Y:S02]  /*5af0*/  ISETP.NE.U32.AND P4, PT, R78, RZ, PT ;  /* 0x000000ff4e00720c */ /* 0x000fe40003f85070 */
[----:B------:R-:W-:Y:S02]  /*5b00*/  ISETP.NE.U32.AND P2, PT, RZ, UR54, PT ;  /* 0x00000036ff007c0c */ /* 0x000fe4000bf45070 */
[----:B------:R-:W-:Y:S02]  /*5b10*/  ISETP.NE.AND.EX P4, PT, R79, RZ, PT, P4 ;  /* 0x000000ff4f00720c */ /* 0x000fe40003f85340 */
[----:B------:R-:W-:Y:S01]  /*5b20*/  ISETP.NE.AND.EX P2, PT, RZ, UR55, PT, P2 ;  /* 0x00000037ff007c0c */ /* 0x000fe2000bf45320 */
[----:B------:R-:W-:Y:S02]  /*5b30*/  UISETP.NE.AND UP2, UPT, UR6, URZ, UPT ;  /* 0x000000ff0600728c */ /* 0x000fe4000bf45270 */
[----:B------:R-:W-:Y:S04]  /*5b40*/  UISETP.NE.U32.AND UP0, UPT, UR5, URZ, UPT ;  /* 0x000000ff0500728c */ /* 0x000fe8000bf05070 */
[----:B------:R-:W-:Y:S01]  /*5b50*/  UISETP.NE.AND.EX UP1, UPT, UR4, URZ, UPT, UP0 ;  /* 0x000000ff0400728c */ /* 0x000fe2000bf25300 */
[----:B------:R-:W-:Y:S01]  /*5b60*/  PLOP3.LUT P1, PT, PT, PT, UP2, 0x80, 0x8 ;  /* 0x000000000008781c */ /* 0x000fe20003f2f028 */
[----:B------:R-:W-:Y:S03]  /*5b70*/  UPLOP3.LUT UP0, UPT, UPT, UPT, UPT, 0x40, 0x4 ;  /* 0x000000000004789c */ /* 0x000fe60003f0e870 */
[----:B------:R-:W-:Y:S06]  /*5b80*/  @UP2 UPLOP3.LUT UP0, UPT, UPT, UPT, UP1, 0x80, 0x8 ;  /* 0x000000000008289c */ /* 0x000fec0003f0f010 */
[----:B------:R-:W-:Y:S01]  /*5b90*/  PLOP3.LUT P0, PT, PT, PT, UP0, 0x80, 0x8 ;  /* 0x000000000008781c */ /* 0x000fe20003f0f008 */
[----:B------:R-:W-:Y:S01]  /*5ba0*/  @!UPT UIADD3 URZ, UPT, UPT, URZ, URZ, URZ ;  /* 0x000000fffffff290 */ /* 0x000fe2000fffe0ff */
[----:B------:R-:W-:Y:S11]  /*5bb0*/  BRA.U !UP1, `(.L_x_95) ;  /* 0x0000000109407547 */ /* 0x000ff6000b800000 */
[----:B------:R-:W-:Y:S01]  /*5bc0*/  UISETP.NE.U32.AND UP0, UPT, UR54, URZ, UPT ;  /* 0x000000ff3600728c */ /* 0x000fe2000bf05070 */
[----:B------:R-:W-:Y:S01]  /*5bd0*/  R2UR UR6, R97 ;  /* 0x00000000610672ca */ /* 0x000fe200000e0000 */
[----:B------:R-:W2:Y:S01]  /*5be0*/  LDCU.64 UR8, c[0x0][0x358] ;  /* 0x00006b00ff0877ac */ /* 0x000ea20008000a00 */
[----:B------:R-:W-:Y:S02]  /*5bf0*/  HFMA2 R80, -RZ, RZ, 0, 5.9604644775390625e-08 ;  /* 0x00000001ff507431 */ /* 0x000fe400000001ff */
[----:B-1----:R-:W-:Y:S01]  /*5c00*/  IMAD.MOV.U32 R0, RZ, RZ, 0x1 ;  /* 0x00000001ff007424 */ /* 0x002fe200078e00ff */
[----:B------:R-:W-:Y:S06]  /*5c10*/  UISETP.NE.AND.EX UP0, UPT, UR55, URZ, UPT, UP0 ;  /* 0x000000ff3700728c */ /* 0x000fec000bf05300 */
[----:B------:R-:W-:Y:S05]  /*5c20*/  PLOP3.LUT P3, PT, PT, PT, UP0, 0x80, 0x8 ;  /* 0x000000000008781c */ /* 0x000fea0003f6f008 */
[----:B------:R-:W1:Y:S01]  /*5c30*/  @UP0 LDCU.64 UR4, c[0x0][0x888] ;  /* 0x00011100ff0407ac */ /* 0x000e620008000a00 */
[----:B------:R-:W-:Y:S07]  /*5c40*/  @UP0 UIMAD UR6, UR36, UR6, URZ ;  /* 0x00000006240602a4 */ /* 0x000fee000f8e02ff */
[----:B------:R-:W-:Y:S01]  /*5c50*/  @!P3 PRMT R80, R0, 0x7610, R80 ;  /* 0x000076100050b816 */ /* 0x000fe20000000050 */
[----:B-1----:R-:W-:Y:S06]  /*5c60*/  @UP0 UIMAD.WIDE UR4, UR6, 0x4, UR4 ;  /* 0x00000004060408a5 */ /* 0x002fec000f8e0204 */
[----:B------:R-:W-:Y:S02]  /*5c70*/  IMAD.U32 R2, RZ, RZ, UR4 ;  /* 0x00000004ff027e24 */ /* 0x000fe4000f8e00ff */
[----:B------:R-:W-:Y:S03]  /*5c80*/  IMAD.U32 R3, RZ, RZ, UR5 ;  /* 0x00000005ff037e24 */ /* 0x000fe6000f8e00ff */
[----:B------:R-:W1:Y:S02]  /*5c90*/  @!UP0 LDCU UR4, c[0x0][0x880] ;  /* 0x00011000ff0487ac */ /* 0x000e640008000800 */
[----:B--2--5:R2:W5:Y:S02]  /*5ca0*/  @P3 LDG.E R41, desc[UR8][R2.64] ;  /* 0x0000000802293981 */ /* 0x024564000c1e1900 */
[----:B-12---:R-:W-:Y:S02]  /*5cb0*/  @!P3 MOV R41, UR4 ;  /* 0x000000040029bc02 */ /* 0x006fe40008000f00 */
.L_x_95:
[----:B------:R-:W-:Y:S05]  /*5cc0*/  @!P4 BRA `(.L_x_96) ;  /* 0x000000000024c947 */ /* 0x000fea0003800000 */
[----:B------:R-:W-:Y:S01]  /*5cd0*/  ISETP.NE.U32.AND P3, PT, R76, RZ, PT ;  /* 0x000000ff4c00720c */ /* 0x000fe20003f65070 */
[----:B------:R-:W2:Y:S03]  /*5ce0*/  LDCU.64 UR4, c[0x0][0x358] ;  /* 0x00006b00ff0477ac */ /* 0x000ea60008000a00 */
[----:B------:R-:W-:Y:S11]  /*5cf0*/  ISETP.NE.AND.EX P3, PT, R77, RZ, PT, P3 ;  /* 0x000000ff4d00720c */ /* 0x000ff60003f65330 */
[----:B------:R-:W-:Y:S02]  /*5d00*/  @!UPT UIADD3 URZ, UPT, UPT, URZ, URZ, URZ ;  /* 0x000000fffffff290 */ /* 0x000fe4000fffe0ff */
[----:B------:R-:W3:Y:S01]  /*5d10*/  @P3 LDC.64 R2, c[0x0][0x8a8] ;  /* 0x00022a00ff023b82 */ /* 0x000ee20000000a00 */
[----:B-1----:R-:W-:Y:S04]  /*5d20*/  @P3 IMAD R0, R78, UR36, RZ ;  /* 0x000000244e003c24 */ /* 0x002fe8000f8e02ff */
[----:B---3--:R-:W-:Y:S05]  /*5d30*/  @P3 IMAD.WIDE R2, R0, 0x4, R2 ;  /* 0x0000000400023825 */ /* 0x008fea00078e0202 */
[----:B--2--5:R2:W5:Y:S02]  /*5d40*/  @P3 LDG.E R38, desc[UR4][R2.64] ;  /* 0x0000000402263981 */ /* 0x024564000c1e1900 */
[----:B--2---:R-:W3:Y:S02]  /*5d50*/  @!P3 LDC R38, c[0x0][0x8a0] ;  /* 0x00022800ff26bb82 */ /* 0x004ee40000000800 */
.L_x_96:
[----:B-----5:R-:W-:Y:S01]  /*5d60*/  FSETP.NEU.AND P3, PT, R41, RZ, PT ;  /* 0x000000ff2900720b */ /* 0x020fe20003f6d000 */
[----:B------:R-:W-:Y:S01]  /*5d70*/  BSSY B1, `(.L_x_97) ;  /* 0x0000039000017945 */ /* 0x000fe20003800000 */
[----:B------:R-:W-:Y:S01]  /*5d80*/  SEL R3, RZ, 0xffffffff, P2 ;  /* 0xffffffffff037807 */ /* 0x000fe20001000000 */
[----:B------:R-:W-:Y:S01]  /*5d90*/  IMAD.MOV.U32 R47, RZ, RZ, 0x1 ;  /* 0x00000001ff2f7424 */ /* 0x000fe200078e00ff */
[----:B------:R-:W-:Y:S01]  /*5da0*/  @P1 LOP3.LUT P2, RZ, R80, 0xff, RZ, 0xc0, !PT ;  /* 0x000000ff50ff1812 */ /* 0x000fe2000784c0ff */
[----:B------:R-:W-:Y:S01]  /*5db0*/  IMAD R39, R36, 0x80, R37 ;  /* 0x0000008024277824 */ /* 0x000fe200078e0225 */
[----:B------:R-:W-:Y:S01]  /*5dc0*/  @P1 SEL R2, RZ, 0xffffffff, P3 ;  /* 0xffffffffff021807 */ /* 0x000fe20001800000 */
[----:B------:R-:W-:Y:S01]  /*5dd0*/  IMAD R87, R94, -0x10, R92 ;  /* 0xfffffff05e577824 */ /* 0x000fe200078e025c */
[----:B------:R-:W-:Y:S01]  /*5de0*/  LOP3.LUT R90, R90, 0x1, RZ, 0x3c, !PT ;  /* 0x000000015a5a7812 */ /* 0x000fe200078e3cff */
[----:B------:R-:W-:Y:S01]  /*5df0*/  IMAD.MOV.U32 R46, RZ, RZ, RZ ;  /* 0x000000ffff2e7224 */ /* 0x000fe200078e00ff */
[----:B------:R-:W-:Y:S02]  /*5e00*/  @P0 SEL R2, R3, R2, !P2 ;  /* 0x0000000203020207 */ /* 0x000fe40005000000 */
[----:B------:R-:W-:Y:S02]  /*5e10*/  CS2R R74, SRZ ;  /* 0x00000000004a7805 */ /* 0x000fe4000001ff00 */
[----:B------:R-:W-:Y:S02]  /*5e20*/  LEA R99, R36, UR44, 0x3 ;  /* 0x0000002c24637c11 */ /* 0x000fe4000f8e18ff */
[----:B------:R-:W-:Y:S02]  /*5e30*/  CS2R R72, SRZ ;  /* 0x0000000000487805 */ /* 0x000fe4000001ff00 */
[----:B------:R-:W-:Y:S02]  /*5e40*/  @P1 LOP3.LUT R2, R2, 0x1, RZ, 0xc0, !PT ;  /* 0x0000000102021812 */ /* 0x000fe400078ec0ff */
[----:B------:R-:W-:Y:S02]  /*5e50*/  CS2R R66, SRZ ;  /* 0x0000000000427805 */ /* 0x000fe4000001ff00 */
[----:B-1----:R-:W-:Y:S02]  /*5e60*/  SHF.L.U32 R0, R89, 0x1f, RZ ;  /* 0x0000001f59007819 */ /* 0x002fe400000006ff */
[----:B------:R-:W-:Y:S02]  /*5e70*/  CS2R R64, SRZ ;  /* 0x0000000000407805 */ /* 0x000fe4000001ff00 */
[----:B------:R-:W-:Y:S02]  /*5e80*/  ISETP.NE.U32.OR P5, PT, R2, 0x1, !P1 ;  /* 0x000000010200780c */ /* 0x000fe40004fa5470 */
[----:B------:R-:W-:Y:S02]  /*5e90*/  CS2R R58, SRZ ;  /* 0x00000000003a7805 */ /* 0x000fe4000001ff00 */
[----:B------:R-:W-:Y:S02]  /*5ea0*/  PLOP3.LUT P2, PT, PT, PT, UP1, 0x80, 0x8 ;  /* 0x000000000008781c */ /* 0x000fe40003f4f018 */
[----:B------:R-:W-:Y:S02]  /*5eb0*/  CS2R R56, SRZ ;  /* 0x0000000000387805 */ /* 0x000fe4000001ff00 */
[----:B------:R-:W-:Y:S02]  /*5ec0*/  LOP3.LUT P4, R85, R80, 0xff, RZ, 0xc0, !PT ;  /* 0x000000ff50557812 */ /* 0x000fe4000788c0ff */
[----:B------:R-:W-:Y:S02]  /*5ed0*/  CS2R R50, SRZ ;  /* 0x0000000000327805 */ /* 0x000fe4000001ff00 */
[----:B------:R-:W-:Y:S02]  /*5ee0*/  SEL R2, RZ, 0xffffffff, P3 ;  /* 0xffffffffff027807 */ /* 0x000fe40001800000 */
[----:B------:R-:W-:Y:S02]  /*5ef0*/  CS2R R48, SRZ ;  /* 0x0000000000307805 */ /* 0x000fe4000001ff00 */
[----:B------:R-:W-:Y:S02]  /*5f00*/  P2R R98, PR, RZ, 0x20 ;  /* 0x00000020ff627803 */ /* 0x000fe40000000000 */
[----:B------:R-:W-:Y:S02]  /*5f10*/  @P5 SHF.L.U32 R4, R90, 0x1f, RZ ;  /* 0x0000001f5a045819 */ /* 0x000fe400000006ff */
[----:B------:R-:W-:Y:S02]  /*5f20*/  @P2 SEL R2, R3, R2, !P4 ;  /* 0x0000000203022207 */ /* 0x000fe40006000000 */
[----:B------:R-:W1:Y:S02]  /*5f30*/  @P5 SYNCS.PHASECHK.TRANS64.TRYWAIT P1, [UR44+0x40], R4 ;  /* 0x00004004ff0055a7 */ /* 0x000e64000802112c */
[----:B------:R-:W-:Y:S04]  /*5f40*/  LOP3.LUT R2, R2, 0x1, RZ, 0xc0, !PT ;  /* 0x0000000102027812 */ /* 0x000fe800078ec0ff */
[----:B------:R-:W-:Y:S04]  /*5f50*/  ISETP.NE.U32.AND P2, PT, R2, 0x1, PT ;  /* 0x000000010200780c */ /* 0x000fe80003f45070 */
[----:B------:R-:W-:Y:S01]  /*5f60*/  P2R R60, PR, RZ, 0x4 ;  /* 0x00000004ff3c7803 */ /* 0x000fe20000000000 */
[----:B------:R2:W4:Y:S01]  /*5f70*/  SYNCS.PHASECHK.TRANS64.TRYWAIT P0, [R99+URZ+0xb0], R0 ;  /* 0x0000b000630075a7 */ /* 0x00052200080011ff */
[----:B-1----:R-:W-:Y:S01]  /*5f80*/  @P5 SEL R47, RZ, 0x1, !P1 ;  /* 0x00000001ff2f5807 */ /* 0x002fe20004800000 */
[----:B--2---:R-:W-:Y:S06]  /*5f90*/  @!P5 BRA `(.L_x_98) ;  /* 0x000000000058d947 */ /* 0x004fec0003800000 */
[----:B------:R-:W-:Y:S01]  /*5fa0*/  IMAD.MOV.U32 R75, RZ, RZ, RZ ;  /* 0x000000ffff4b7224 */ /* 0x000fe200078e00ff */
[----:B------:R-:W-:Y:S01]  /*5fb0*/  ISETP.NE.AND P1, PT, R47, RZ, PT ;  /* 0x000000ff2f00720c */ /* 0x000fe20003f25270 */
[----:B------:R-:W-:Y:S01]  /*5fc0*/  BSSY B0, `(.L_x_99) ;  /* 0x000000c000007945 */ /* 0x000fe20003800000 */
[----:B------:R-:W-:Y:S02]  /*5fd0*/  CS2R R50, SRZ ;  /* 0x0000000000327805 */ /* 0x000fe4000001ff00 */
[----:B------:R-:W-:Y:S02]  /*5fe0*/  CS2R R48, SRZ ;  /* 0x0000000000307805 */ /* 0x000fe4000001ff00 */
[----:B------:R-:W-:Y:S02]  /*5ff0*/  CS2R R58, SRZ ;  /* 0x00000000003a7805 */ /* 0x000fe4000001ff00 */
[----:B------:R-:W-:Y:S02]  /*6000*/  CS2R R56, SRZ ;  /* 0x0000000000387805 */ /* 0x000fe4000001ff00 */
[----:B------:R-:W-:Y:S02]  /*6010*/  CS2R R66, SRZ ;  /* 0x0000000000427805 */ /* 0x000fe4000001ff00 */
[----:B------:R-:W-:Y:S02]  /*6020*/  CS2R R64, SRZ ;  /* 0x0000000000407805 */ /* 0x000fe4000001ff00 */
[----:B------:R-:W-:Y:S01]  /*6030*/  CS2R R72, SRZ ;  /* 0x0000000000487805 */ /* 0x000fe2000001ff00 */
[----:B------:R-:W-:Y:S06]  /*6040*/  @P1 BRA `(.L_x_100) ;  /* 0x00000000000c1947 */ /* 0x000fec0003800000 */
[----:B------:R-:W-:Y:S04]  /*6050*/  SHF.L.U32 R3, R90, 0x1f, RZ ;  /* 0x0000001f5a037819 */ /* 0x000fe800000006ff */
[----:B------:R-:W1:Y:S02]  /*6060*/  SYNCS.PHASECHK.TRANS64.TRYWAIT P1, [UR44+0x40], R3 ;  /* 0x00004003ff0075a7 */ /* 0x000e64000802112c */
[----:B-1----:R-:W-:Y:S05]  /*6070*/  @!P1 BRA `(.L_x_101) ;  /* 0x0000003c00789947 */ /* 0x002fea0003800000 */
.L_x_100:
[----:B------:R-:W-:Y:S05]  /*6080*/  BSYNC B0 ;  /* 0x0000000000007941 */ /* 0x000fea0003800000 */
.L_x_99:
[----:B------:R-:W-:Y:S01]  /*6090*/  ISETP.NE.AND P1, PT, R60, RZ, PT ;  /* 0x000000ff3c00720c */ /* 0x000fe20003f25270 */
[----:B------:R-:W-:Y:S11]  /*60a0*/  HFMA2 R46, -RZ, RZ, 0, 5.9604644775390625e-08 ;  /* 0x00000001ff2e7431 */ /* 0x000ff600000001ff */
[----:B------:R-:W-:Y:S01]  /*60b0*/  @!UPT UIADD3 URZ, UPT, UPT, URZ, URZ, URZ ;  /* 0x000000fffffff290 */ /* 0x000fe2000fffe0ff */
[----:B------:R2:W1:Y:S04]  /*60c0*/  @P1 LDS.128 R48, [R93] ;  /* 0x000000005d301984 */ /* 0x0004680000000c00 */
[----:B------:R2:W1:Y:S04]  /*60d0*/  @P1 LDS.128 R56, [R92+0x10] ;  /* 0x000010005c381984 */ /* 0x0004680000000c00 */
[----:B------:R2:W1:Y:S04]  /*60e0*/  @P1 LDS.128 R64, [R91+0x20] ;  /* 0x000020005b401984 */ /* 0x0004680000000c00 */
[----:B------:R2:W1:Y:S02]  /*60f0*/  @P1 LDS.128 R72, [R87+0x30] ;  /* 0x0000300057481984 */ /* 0x0004640000000c00 */
.L_x_98:
[----:B------:R-:W-:Y:S05]  /*6100*/  BSYNC B1 ;  /* 0x0000000000017941 */ /* 0x000fea0003800000 */
.L_x_97:
[----:B-1----:R-:W-:Y:S04]  /*6110*/  SHF.R.U32.HI R2, RZ, 0x15, R39 ;  /* 0x00000015ff027819 */ /* 0x002fe80000011627 */
[----:B------:R-:W-:Y:S01]  /*6120*/  LOP3.LUT P1, RZ, R2, 0x3, R81, 0x48, !PT ;  /* 0x0000000302ff7812 */ /* 0x000fe20007824851 */
[----:B------:R-:W-:Y:S01]  /*6130*/  @!UPT UIADD3 URZ, UPT, UPT, URZ, URZ, URZ ;  /* 0x000000fffffff290 */ /* 0x000fe2000fffe0ff */
[----:B----4-:R-:W-:Y:S11]  /*6140*/  @P0 BRA `(.L_x_102) ;  /* 0x0000000000080947 */ /* 0x010ff60003800000 */
[----:B------:R-:W1:Y:S02]  /*6150*/  SYNCS.PHASECHK.TRANS64.TRYWAIT P0, [R99+URZ+0xb0], R0 ;  /* 0x0000b000630075a7 */ /* 0x000e6400080011ff */
[----:B-1----:R-:W-:Y:S05]  /*6160*/  @!P0 BRA `(.L_x_103) ;  /* 0x0000003c00548947 */ /* 0x002fea0003800000 */
.L_x_102:
[----:B------:R-:W-:Y:S05]  /*6170*/  @!P1 BRA `(.L_x_104) ;  /* 0x0000000000409947 */ /* 0x000fea0003800000 */
[----:B------:R-:W4:Y:S01]  /*6180*/  LDCU.64 UR8, c[0x4][0x70] ;  /* 0x01000e00ff0877ac */ /* 0x000f220008000a00 */
[----:B------:R-:W-:Y:S01]  /*6190*/  MOV R3, 0x0 ;  /* 0x0000000000037802 */ /* 0x000fe20000000f00 */
[----:B------:R-:W-:Y:S02]  /*61a0*/  HFMA2 R12, -RZ, RZ, 0, 5.9604644775390625e-08 ;  /* 0x00000001ff0c7431 */ /* 0x000fe400000001ff */
[----:B------:R-:W-:Y:S02]  /*61b0*/  IMAD.MOV.U32 R8, RZ, RZ, 0x192 ;  /* 0x00000192ff087424 */ /* 0x000fe400078e00ff */
[----:B------:R-:W-:Y:S01]  /*61c0*/  IMAD.MOV.U32 R13, RZ, RZ, RZ ;  /* 0x000000ffff0d7224 */ /* 0x000fe200078e00ff */
[----:B------:R-:W5:Y:S01]  /*61d0*/  LDCU.64 UR6, c[0x4][0x78] ;  /* 0x01000f00ff0677ac */ /* 0x000f620008000a00 */
[----:B------:R-:W1:Y:S01]  /*61e0*/  LDC.64 R2, c[0x4][R3] ;  /* 0x0100000003027b82 */ /* 0x000e620000000a00 */
[----:B------:R-:W2:Y:S01]  /*61f0*/  LDCU.64 UR4, c[0x4][0x10] ;  /* 0x01000200ff0477ac */ /* 0x000ea20008000a00 */
[----:B----4-:R-:W-:Y:S01]  /*6200*/  MOV R5, UR9 ;  /* 0x0000000900057c02 */ /* 0x010fe20008000f00 */
[----:B------:R-:W-:Y:S01]  /*6210*/  IMAD.U32 R4, RZ, RZ, UR8 ;  /* 0x00000008ff047e24 */ /* 0x000fe2000f8e00ff */
[----:B-----5:R-:W-:Y:S01]  /*6220*/  MOV R7, UR7 ;  /* 0x0000000700077c02 */ /* 0x020fe20008000f00 */
[----:B------:R-:W-:Y:S01]  /*6230*/  IMAD.U32 R6, RZ, RZ, UR6 ;  /* 0x00000006ff067e24 */ /* 0x000fe2000f8e00ff */
[----:B--2---:R-:W-:Y:S01]  /*6240*/  MOV R11, UR5 ;  /* 0x00000005000b7c02 */ /* 0x004fe20008000f00 */
[----:B------:R-:W-:Y:S02]  /*6250*/  IMAD.U32 R10, RZ, RZ, UR4 ;  /* 0x00000004ff0a7e24 */ /* 0x000fe4000f8e00ff */
[----:B------:R-:W-:Y:S07]  /*6260*/  LEPC R20, `(.L_x_104) ;  /* 0x000000001014794e */ /* 0x000fee0000000000 */
[----:B-1-3--:R-:W-:Y:S05]  /*6270*/  CALL.ABS.NOINC R2 ;  /* 0x0000000002007343 */ /* 0x00afea0003c00000 */
.L_x_104:
[----:B------:R-:W-:Y:S05]  /*6280*/  WARPSYNC.ALL ;  /* 0x0000000000007948 */ /* 0x000fea0003800000 */
[----:B------:R-:W-:Y:S01]  /*6290*/  R2UR UR4, R39 ;  /* 0x00000000270472ca */ /* 0x000fe200000e0000 */
[--C-:B------:R-:W-:Y:S01]  /*62a0*/  HADD2.F32 R40, -RZ, R48.reuse.H0_H0 ;  /* 0x20000030ff287230 */ /* 0x100fe20000004100 */
[----:B------:R-:W-:Y:S01]  /*62b0*/  ISETP.NE.AND P0, PT, R95, RZ, PT ;  /* 0x000000ff5f00720c */ /* 0x000fe20003f05270 */
[----:B------:R-:W-:Y:S01]  /*62c0*/  HADD2.F32 R43, -RZ, R48.H1_H1 ;  /* 0x30000030ff2b7230 */ /* 0x000fe20000004100 */
[----:B------:R-:W-:Y:S01]  /*62d0*/  BSSY.RECONVERGENT B0, `(.L_x_105) ;  /* 0x0000086000007945 */ /* 0x000fe20003800200 */
[----:B------:R-:W-:Y:S02]  /*62e0*/  HADD2.F32 R42, -RZ, R49.H0_H0 ;  /* 0x20000031ff2a7230 */ /* 0x000fe40000004100 */
[----:B------:R-:W-:Y:S02]  /*62f0*/  HADD2.F32 R45, -RZ, R51.H0_H0 ;  /* 0x20000033ff2d7230 */ /* 0x000fe40000004100 */
[----:B------:R-:W-:Y:S04]  /*6300*/  HADD2.F32 R44, -RZ, R75.H1_H1 ;  /* 0x3000004bff2c7230 */ /* 0x000fe80000004100 */
[----:B------:R-:W1:Y:S02]  /*6310*/  LDTM.x32 R4, tmem[UR4] ;  /* 0x00000004000479ee */ /* 0x000e6400082c0000 */
[C---:B-1-3--:R-:W-:Y:S01]  /*6320*/  FMUL R0, R38.reuse, R4 ;  /* 0x0000000426007220 */ /* 0x04afe20000400000 */
[C---:B------:R-:W-:Y:S01]  /*6330*/  FMUL R2, R38.reuse, R5 ;  /* 0x0000000526027220 */ /* 0x040fe20000400000 */
[C---:B------:R-:W-:Y:S01]  /*6340*/  FMUL R3, R38.reuse, R6 ;  /* 0x0000000626037220 */ /* 0x040fe20000400000 */
[C---:B------:R-:W-:Y:S01]  /*6350*/  FMUL R7, R38.reuse, R7 ;  /* 0x0000000726077220 */ /* 0x040fe20000400000 */
[C---:B------:R-:W-:Y:S01]  /*6360*/  FFMA R0, R41.reuse, R40, R0 ;  /* 0x0000002829007223 */ /* 0x040fe20000000000 */
[----:B------:R-:W-:Y:S02]  /*6370*/  HADD2.F32 R40, -RZ, R49.H1_H1 ;  /* 0x30000031ff287230 */ /* 0x000fe40000004100 */
[C---:B------:R-:W-:Y:S01]  /*6380*/  FFMA R2, R41.reuse, R43, R2 ;  /* 0x0000002b29027223 */ /* 0x040fe20000000002 */
[C---:B------:R-:W-:Y:S01]  /*6390*/  FFMA R3, R41.reuse, R42, R3 ;  /* 0x0000002a29037223 */ /* 0x040fe20000000003 */
[--C-:B------:R-:W-:Y:S02]  /*63a0*/  HADD2.F32 R43, -RZ, R50.reuse.H0_H0 ;  /* 0x20000032ff2b7230 */ /* 0x100fe40000004100 */
[----:B------:R-:W-:Y:S01]  /*63b0*/  FMUL R4, R38, R8 ;  /* 0x0000000826047220 */ /* 0x000fe20000400000 */
[----:B------:R-:W-:Y:S01]  /*63c0*/  HADD2.F32 R42, -RZ, R50.H1_H1 ;  /* 0x30000032ff2a7230 */ /* 0x000fe20000004100 */
[----:B------:R-:W-:Y:S01]  /*63d0*/  F2FP.F16.F32.PACK_AB R52, R2, R0 ;  /* 0x000000000234723e */ /* 0x000fe200000000ff */
[C---:B------:R-:W-:Y:S01]  /*63e0*/  FFMA R7, R41.reuse, R40, R7 ;  /* 0x0000002829077223 */ /* 0x040fe20000000007 */
[----:B------:R-:W-:Y:S01]  /*63f0*/  FFMA R4, R41, R43, R4 ;  /* 0x0000002b29047223 */ /* 0x000fe20000000004 */
[C---:B------:R-:W-:Y:S01]  /*6400*/  FMUL R5, R38.reuse, R9 ;  /* 0x0000000926057220 */ /* 0x040fe20000400000 */
[C---:B------:R-:W-:Y:S01]  /*6410*/  FMUL R6, R38.reuse, R10 ;  /* 0x0000000a26067220 */ /* 0x040fe20000400000 */
[----:B------:R-:W-:Y:S01]  /*6420*/  HADD2.F32 R40, -RZ, R51.H1_H1 ;  /* 0x30000033ff287230 */ /* 0x000fe20000004100 */
[----:B------:R-:W-:Y:S01]  /*6430*/  F2FP.F16.F32.PACK_AB R53, R7, R3 ;  /* 0x000000030735723e */ /* 0x000fe200000000ff */
[C---:B------:R-:W-:Y:S01]  /*6440*/  FFMA R5, R41.reuse, R42, R5 ;  /* 0x0000002a29057223 */ /* 0x040fe20000000005 */
[----:B------:R-:W-:Y:S01]  /*6450*/  FFMA R6, R41, R45, R6 ;  /* 0x0000002d29067223 */ /* 0x000fe20000000006 */
[C---:B------:R-:W-:Y:S01]  /*6460*/  FMUL R11, R38.reuse, R11 ;  /* 0x0000000b260b7220 */ /* 0x040fe20000400000 */
[--C-:B------:R-:W-:Y:S02]  /*6470*/  HADD2.F32 R43, -RZ, R56.reuse.H0_H0 ;  /* 0x20000038ff2b7230 */ /* 0x100fe40000004100 */
[C---:B------:R-:W-:Y:S01]  /*6480*/  FMUL R8, R38.reuse, R12 ;  /* 0x0000000c26087220 */ /* 0x040fe20000400000 */
[----:B------:R-:W-:Y:S01]  /*6490*/  F2FP.F16.F32.PACK_AB R54, R5, R4 ;  /* 0x000000040536723e */ /* 0x000fe200000000ff */
[C---:B------:R-:W-:Y:S01]  /*64a0*/  FFMA R11, R41.reuse, R40, R11 ;  /* 0x00000028290b7223 */ /* 0x040fe2000000000b */
[----:B------:R-:W-:Y:S02]  /*64b0*/  HADD2.F32 R40, -RZ, R56.H1_H1 ;  /* 0x30000038ff287230 */ /* 0x000fe40000004100 */
[----:B------:R-:W-:Y:S01]  /*64c0*/  FFMA R8, R41, R43, R8 ;  /* 0x0000002b29087223 */ /* 0x000fe20000000008 */
[C---:B------:R-:W-:Y:S01]  /*64d0*/  FMUL R9, R38.reuse, R13 ;  /* 0x0000000d26097220 */ /* 0x040fe20000400000 */
[--C-:B------:R-:W-:Y:S01]  /*64e0*/  HADD2.F32 R45, -RZ, R57.reuse.H0_H0 ;  /* 0x20000039ff2d7230 */ /* 0x100fe20000004100 */
[----:B------:R-:W-:Y:S01]  /*64f0*/  F2FP.F16.F32.PACK_AB R55, R11, R6 ;  /* 0x000000060b37723e */ /* 0x000fe200000000ff */
[C---:B------:R-:W-:Y:S01]  /*6500*/  FMUL R10, R38.reuse, R14 ;  /* 0x0000000e260a7220 */ /* 0x040fe20000400000 */
[----:B------:R-:W-:Y:S02]  /*6510*/  HADD2.F32 R42, -RZ, R57.H1_H1 ;  /* 0x30000039ff2a7230 */ /* 0x000fe40000004100 */
[C---:B------:R-:W-:Y:S01]  /*6520*/  FFMA R9, R41.reuse, R40, R9 ;  /* 0x0000002829097223 */ /* 0x040fe20000000009 */
[C---:B------:R-:W-:Y:S01]  /*6530*/  FMUL R15, R38.reuse, R15 ;  /* 0x0000000f260f7220 */ /* 0x040fe20000400000 */
[----:B------:R1:W-:Y:S01]  /*6540*/  STS.128 [R93], R52 ;  /* 0x000000345d007388 */ /* 0x0003e20000000c00 */
[----:B------:R-:W-:Y:S01]  /*6550*/  FFMA R10, R41, R45, R10 ;  /* 0x0000002d290a7223 */ /* 0x000fe2000000000a */
[--C-:B------:R-:W-:Y:S01]  /*6560*/  HADD2.F32 R40, -RZ, R58.reuse.H0_H0 ;  /* 0x2000003aff287230 */ /* 0x100fe20000004100 */
[----:B------:R-:W-:Y:S01]  /*6570*/  F2FP.F16.F32.PACK_AB R68, R9, R8 ;  /* 0x000000080944723e */ /* 0x000fe200000000ff */
[----:B------:R-:W-:Y:S01]  /*6580*/  FFMA R15, R41, R42, R15 ;  /* 0x0000002a290f7223 */ /* 0x000fe2000000000f */
[C---:B------:R-:W-:Y:S01]  /*6590*/  FMUL R12, R38.reuse, R16 ;  /* 0x00000010260c7220 */ /* 0x040fe20000400000 */
[----:B------:R-:W-:Y:S02]  /*65a0*/  HADD2.F32 R42, -RZ, R58.H1_H1 ;  /* 0x3000003aff2a7230 */ /* 0x000fe40000004100 */
[C---:B------:R-:W-:Y:S01]  /*65b0*/  FMUL R13, R38.reuse, R17 ;  /* 0x00000011260d7220 */ /* 0x040fe20000400000 */
[--C-:B------:R-:W-:Y:S01]  /*65c0*/  HADD2.F32 R43, -RZ, R59.reuse.H0_H0 ;  /* 0x2000003bff2b7230 */ /* 0x100fe20000004100 */
[----:B------:R-:W-:Y:S01]  /*65d0*/  F2FP.F16.F32.PACK_AB R69, R15, R10 ;  /* 0x0000000a0f45723e */ /* 0x000fe200000000ff */
[C---:B------:R-:W-:Y:S01]  /*65e0*/  FFMA R12, R41.reuse, R40, R12 ;  /* 0x00000028290c7223 */ /* 0x040fe2000000000c */
[C---:B------:R-:W-:Y:S01]  /*65f0*/  FFMA R13, R41.reuse, R42, R13 ;  /* 0x0000002a290d7223 */ /* 0x040fe2000000000d */
[C---:B------:R-:W-:Y:S01]  /*6600*/  FMUL R14, R38.reuse, R18 ;  /* 0x00000012260e7220 */ /* 0x040fe20000400000 */
[----:B------:R-:W-:Y:S02]  /*6610*/  HADD2.F32 R40, -RZ, R59.H1_H1 ;  /* 0x3000003bff287230 */ /* 0x000fe40000004100 */
[C---:B------:R-:W-:Y:S01]  /*6620*/  FMUL R19, R38.reuse, R19 ;  /* 0x0000001326137220 */ /* 0x040fe20000400000 */
[C---:B------:R-:W-:Y:S01]  /*6630*/  FMUL R16, R38.reuse, R20 ;  /* 0x0000001426107220 */ /* 0x040fe20000400000 */
[C---:B------:R-:W-:Y:S01]  /*6640*/  FFMA R14, R41.reuse, R43, R14 ;  /* 0x0000002b290e7223 */ /* 0x040fe2000000000e */
[--C-:B------:R-:W-:Y:S02]  /*6650*/  HADD2.F32 R43, -RZ, R64.reuse.H0_H0 ;  /* 0x20000040ff2b7230 */ /* 0x100fe40000004100 */
[C---:B------:R-:W-:Y:S01]  /*6660*/  FFMA R19, R41.reuse, R40, R19 ;  /* 0x0000002829137223 */ /* 0x040fe20000000013 */
[----:B------:R-:W-:Y:S02]  /*6670*/  HADD2.F32 R42, -RZ, R64.H1_H1 ;  /* 0x30000040ff2a7230 */ /* 0x000fe40000004100 */
[C---:B------:R-:W-:Y:S01]  /*6680*/  FMUL R17, R38.reuse, R21 ;  /* 0x0000001526117220 */ /* 0x040fe20000400000 */
[--C-:B------:R-:W-:Y:S02]  /*6690*/  HADD2.F32 R45, -RZ, R65.reuse.H0_H0 ;  /* 0x20000041ff2d7230 */ /* 0x100fe40000004100 */
[C---:B------:R-:W-:Y:S01]  /*66a0*/  FMUL R18, R38.reuse, R22 ;  /* 0x0000001626127220 */ /* 0x040fe20000400000 */
[----:B------:R-:W-:Y:S02]  /*66b0*/  HADD2.F32 R40, -RZ, R65.H1_H1 ;  /* 0x30000041ff287230 */ /* 0x000fe40000004100 */
[C---:B------:R-:W-:Y:S01]  /*66c0*/  FMUL R23, R38.reuse, R23 ;  /* 0x0000001726177220 */ /* 0x040fe20000400000 */
[C---:B------:R-:W-:Y:S01]  /*66d0*/  FFMA R16, R41.reuse, R43, R16 ;  /* 0x0000002b29107223 */ /* 0x040fe20000000010 */
[C---:B------:R-:W-:Y:S01]  /*66e0*/  FFMA R17, R41.reuse, R42, R17 ;  /* 0x0000002a29117223 */ /* 0x040fe20000000011 */
[C---:B------:R-:W-:Y:S01]  /*66f0*/  FFMA R18, R41.reuse, R45, R18 ;  /* 0x0000002d29127223 */ /* 0x040fe20000000012 */
[C---:B------:R-:W-:Y:S01]  /*6700*/  FFMA R23, R41.reuse, R40, R23 ;  /* 0x0000002829177223 */ /* 0x040fe20000000017 */
[--C-:B------:R-:W-:Y:S02]  /*6710*/  HADD2.F32 R43, -RZ, R66.reuse.H0_H0 ;  /* 0x20000042ff2b7230 */ /* 0x100fe40000004100 */
[C---:B------:R-:W-:Y:S01]  /*6720*/  FMUL R20, R38.reuse, R24 ;  /* 0x0000001826147220 */ /* 0x040fe20000400000 */
        /* <DEDUP_REMOVED lines=9> */
[----:B------:R-:W-:Y:S01]  /*67c0*/  FFMA R27, R41, R42, R27 ;  /* 0x0000002a291b7223 */ /* 0x000fe2000000001b */
[--C-:B------:R-:W-:Y:S02]  /*67d0*/  HADD2.F32 R40, -RZ, R72.reuse.H0_H0 ;  /* 0x20000048ff287230 */ /* 0x100fe40000004100 */
[C---:B------:R-:W-:Y:S01]  /*67e0*/  FMUL R24, R38.reuse, R28 ;  /* 0x0000001c26187220 */ /* 0x040fe20000400000 */
[----:B------:R-:W-:Y:S02]  /*67f0*/  HADD2.F32 R42, -RZ, R72.H1_H1 ;  /* 0x30000048ff2a7230 */ /* 0x000fe40000004100 */
[C---:B------:R-:W-:Y:S01]  /*6800*/  FMUL R25, R38.reuse, R29 ;  /* 0x0000001d26197220 */ /* 0x040fe20000400000 */
[--C-:B------:R-:W-:Y:S02]  /*6810*/  HADD2.F32 R43, -RZ, R73.reuse.H0_H0 ;  /* 0x20000049ff2b7230 */ /* 0x100fe40000004100 */
[C---:B------:R-:W-:Y:S01]  /*6820*/  FMUL R26, R38.reuse, R30 ;  /* 0x0000001e261a7220 */ /* 0x040fe20000400000 */
[----:B------:R-:W-:Y:S01]  /*6830*/  F2FP.F16.F32.PACK_AB R70, R13, R12 ;  /* 0x0000000c0d46723e */ /* 0x000fe200000000ff */
[----:B------:R-:W-:Y:S01]  /*6840*/  FFMA R24, R41, R40, R24 ;  /* 0x0000002829187223 */ /* 0x000fe20000000018 */
[----:B------:R-:W-:Y:S01]  /*6850*/  F2FP.F16.F32.PACK_AB R71, R19, R14 ;  /* 0x0000000e1347723e */ /* 0x000fe200000000ff */
[C---:B------:R-:W-:Y:S01]  /*6860*/  FFMA R25, R41.reuse, R42, R25 ;  /* 0x0000002a29197223 */ /* 0x040fe20000000019 */
[C---:B------:R-:W-:Y:S01]  /*6870*/  FFMA R26, R41.reuse, R43, R26 ;  /* 0x0000002b291a7223 */ /* 0x040fe2000000001a */
[----:B------:R-:W-:Y:S02]  /*6880*/  HADD2.F32 R40, -RZ, R73.H1_H1 ;  /* 0x30000049ff287230 */ /* 0x000fe40000004100 */
[C---:B------:R-:W-:Y:S01]  /*6890*/  FMUL R31, R38.reuse, R31 ;  /* 0x0000001f261f7220 */ /* 0x040fe20000400000 */
[----:B------:R1:W-:Y:S01]  /*68a0*/  STS.128 [R92+0x10], R68 ;  /* 0x000010445c007388 */ /* 0x0003e20000000c00 */
[--C-:B------:R-:W-:Y:S02]  /*68b0*/  HADD2.F32 R43, -RZ, R74.reuse.H0_H0 ;  /* 0x2000004aff2b7230 */ /* 0x100fe40000004100 */
[C---:B------:R-:W-:Y:S01]  /*68c0*/  FMUL R28, R38.reuse, R32 ;  /* 0x00000020261c7220 */ /* 0x040fe20000400000 */
[----:B------:R-:W-:Y:S02]  /*68d0*/  HADD2.F32 R42, -RZ, R74.H1_H1 ;  /* 0x3000004aff2a7230 */ /* 0x000fe40000004100 */
[C---:B------:R-:W-:Y:S01]  /*68e0*/  FMUL R29, R38.reuse, R33 ;  /* 0x00000021261d7220 */ /* 0x040fe20000400000 */
[----:B------:R-:W-:Y:S02]  /*68f0*/  HADD2.F32 R45, -RZ, R75.H0_H0 ;  /* 0x2000004bff2d7230 */ /* 0x000fe40000004100 */
[C---:B------:R-:W-:Y:S01]  /*6900*/  FMUL R30, R38.reuse, R34 ;  /* 0x00000022261e7220 */ /* 0x040fe20000400000 */
[----:B------:R-:W-:Y:S01]  /*6910*/  FFMA R31, R41, R40, R31 ;  /* 0x00000028291f7223 */ /* 0x000fe2000000001f */
[----:B------:R-:W-:Y:S01]  /*6920*/  FMUL R35, R38, R35 ;  /* 0x0000002326237220 */ /* 0x000fe20000400000 */
[----:B------:R-:W-:Y:S01]  /*6930*/  F2FP.F16.F32.PACK_AB R100, R17, R16 ;  /* 0x000000101164723e */ /* 0x000fe200000000ff */
[----:B------:R-:W-:Y:S01]  /*6940*/  FFMA R28, R41, R43, R28 ;  /* 0x0000002b291c7223 */ /* 0x000fe2000000001c */
[----:B------:R-:W-:Y:S01]  /*6950*/  F2FP.F16.F32.PACK_AB R101, R23, R18 ;  /* 0x000000121765723e */ /* 0x000fe200000000ff */
[----:B------:R-:W-:Y:S01]  /*6960*/  FFMA R29, R41, R42, R29 ;  /* 0x0000002a291d7223 */ /* 0x000fe2000000001d */
[----:B------:R-:W-:Y:S01]  /*6970*/  F2FP.F16.F32.PACK_AB R102, R21, R20 ;  /* 0x000000141566723e */ /* 0x000fe200000000ff */
[----:B------:R-:W-:Y:S01]  /*6980*/  FFMA R30, R41, R45, R30 ;  /* 0x0000002d291e7223 */ /* 0x000fe2000000001e */
[----:B------:R-:W-:Y:S01]  /*6990*/  F2FP.F16.F32.PACK_AB R103, R27, R22 ;  /* 0x000000161b67723e */ /* 0x000fe200000000ff */
[----:B------:R-:W-:Y:S01]  /*69a0*/  FFMA R35, R41, R44, R35 ;  /* 0x0000002c29237223 */ /* 0x000fe20000000023 */
[----:B------:R-:W-:Y:S02]  /*69b0*/  F2FP.F16.F32.PACK_AB R104, R25, R24 ;  /* 0x000000181968723e */ /* 0x000fe400000000ff */
[----:B------:R-:W-:Y:S01]  /*69c0*/  F2FP.F16.F32.PACK_AB R105, R31, R26 ;  /* 0x0000001a1f69723e */ /* 0x000fe200000000ff */
[----:B------:R1:W-:Y:S01]  /*69d0*/  STS.128 [R91+0x20], R100 ;  /* 0x000020645b007388 */ /* 0x0003e20000000c00 */
[----:B------:R-:W-:Y:S02]  /*69e0*/  F2FP.F16.F32.PACK_AB R106, R29, R28 ;  /* 0x0000001c1d6a723e */ /* 0x000fe400000000ff */
[----:B------:R-:W-:Y:S05]  /*69f0*/  F2FP.F16.F32.PACK_AB R107, R35, R30 ;  /* 0x0000001e236b723e */ /* 0x000fea00000000ff */
[----:B------:R1:W-:Y:S01]  /*6a00*/  STS.128 [R87+0x30], R104 ;  /* 0x0000306857007388 */ /* 0x0003e20000000c00 */
[----:B------:R-:W-:Y:S01]  /*6a10*/  @!PT LDS RZ, [RZ] ;  /* 0x00000000fffff984 */ /* 0x000fe20000000800 */
[----:B------:R-:W-:Y:S01]  /*6a20*/  @!PT LDS RZ, [RZ] ;  /* 0x00000000fffff984 */ /* 0x000fe20000000800 */
[----:B------:R-:W-:Y:S01]  /*6a30*/  @!PT LDS RZ, [RZ] ;  /* 0x00000000fffff984 */ /* 0x000fe20000000800 */
[----:B------:R-:W-:Y:S01]  /*6a40*/  @!PT LDS RZ, [RZ] ;  /* 0x00000000fffff984 */ /* 0x000fe20000000800 */
[----:B------:R3:W-:Y:S07]  /*6a50*/  MEMBAR.ALL.CTA ;  /* 0x0000000000007992 */ /* 0x0007ee0000008000 */
[----:B---3--:R-:W3:Y:S02]  /*6a60*/  FENCE.VIEW.ASYNC.S ;  /* 0x00000000000073c6 */ /* 0x008ee40000000000 */
[----:B---3--:R-:W-:Y:S06]  /*6a70*/  BAR.SYNC.DEFER_BLOCKING 0x1, 0x80 ;  /* 0x0042000000007b1d */ /* 0x008fec0000010000 */
[----:B------:R-:W-:Y:S05]  /*6a80*/  @P0 BRA `(.L_x_106) ;  /* 0x0000000000280947 */ /* 0x000fea0003800000 */
[----:B------:R-:W3:Y:S01]  /*6a90*/  LDCU.64 UR6, c[0x0][0x348] ;  /* 0x00006900ff0677ac */ /* 0x000ee20008000a00 */
[----:B------:R-:W-:Y:S01]  /*6aa0*/  UIADD3 UR4, UPT, UPT, UR44, 0x200, URZ ;  /* 0x000002002c047890 */ /* 0x000fe2000fffe0ff */
[----:B------:R-:W-:Y:S05]  /*6ab0*/  UMOV UR51, UR36 ;  /* 0x0000002400337c82 */ /* 0x000fea0008000000 */
[----:B------:R-:W-:Y:S04]  /*6ac0*/  MOV R84, UR4 ;  /* 0x0000000400547c02 */ /* 0x000fe80008000f00 */
[----:B------:R-:W-:Y:S01]  /*6ad0*/  R2UR UR48, R84 ;  /* 0x00000000543072ca */ /* 0x000fe200000e0000 */
[----:B---3--:R-:W-:Y:S04]  /*6ae0*/  UIADD3 UR4, UP0, UPT, UR6, 0x680, URZ ;  /* 0x0000068006047890 */ /* 0x008fe8000ff1e0ff */
[----:B------:R-:W-:Y:S09]  /*6af0*/  UIADD3.X UR5, UPT, UPT, URZ, UR7, URZ, UP0, !UPT ;  /* 0x00000007ff057290 */ /* 0x000ff200087fe4ff */
[----:B------:R3:W-:Y:S01]  /*6b00*/  UTMASTG.3D [UR48], [UR4] ;  /* 0x00000030040073b5 */ /* 0x0007e20008010000 */
[----:B------:R0:W-:Y:S01]  /*6b10*/  UTMACMDFLUSH ;  /* 0x00000000000079b7 */ /* 0x0001e20000000000 */
[----:B---3--:R-:W-:Y:S04]  /*6b20*/  DEPBAR.LE SB0, 0x1 ;  /* 0x000080400000791a */ /* 0x008fe80000000000 */
.L_x_106:
[----:B------:R-:W-:Y:S05]  /*6b30*/  BSYNC.RECONVERGENT B0 ;  /* 0x0000000000007941 */ /* 0x000fea0003800200 */
.L_x_105:
[----:B------:R-:W-:Y:S01]  /*6b40*/  BAR.SYNC.DEFER_BLOCKING 0x1, 0x80 ;  /* 0x0042000000007b1d */ /* 0x000fe20000010000 */
[----:B------:R-:W-:Y:S01]  /*6b50*/  ISETP.NE.AND P1, PT, R98, RZ, PT ;  /* 0x000000ff6200720c */ /* 0x000fe20003f25270 */
[----:B------:R-:W-:Y:S01]  /*6b60*/  UISETP.NE.AND UP0, UPT, UR52, URZ, UPT ;  /* 0x000000ff3400728c */ /* 0x000fe2000bf05270 */
[----:B------:R-:W-:Y:S11]  /*6b70*/  LEA R3, R46, UR44, 0x3 ;  /* 0x0000002c2e037c11 */ /* 0x000ff6000f8e18ff */
[----:B------:R-:W-:Y:S01]  /*6b80*/  @P1 SHF.L.U32 R2, R90, 0x1f, RZ ;  /* 0x0000001f5a021819 */ /* 0x000fe200000006ff */
[----:B------:R-:W-:Y:S06]  /*6b90*/  BRA.U !UP0, `(.L_x_107) ;  /* 0x0000000108247547 */ /* 0x000fec000b800000 */
[----:B------:R-:W-:Y:S01]  /*6ba0*/  IMAD.U32 R5, RZ, RZ, UR46 ;  /* 0x0000002eff057e24 */ /* 0x000fe2000f8e00ff */
[----:B------:R-:W-:Y:S01]  /*6bb0*/  MOV R0, UR47 ;  /* 0x0000002f00007c02 */ /* 0x000fe20008000f00 */
[----:B------:R-:W-:Y:S03]  /*6bc0*/  UIADD3 UR4, UPT, UPT, UR46, 0x1, URZ ;  /* 0x000000012e047890 */ /* 0x000fe6000fffe0ff */
[----:B------:R-:W-:Y:S01]  /*6bd0*/  @P1 LEA R5, R5, UR44, 0x3 ;  /* 0x0000002c05051c11 */ /* 0x000fe2000f8e18ff */
[----:B------:R-:W-:Y:S04]  /*6be0*/  UISETP.NE.AND UP0, UPT, UR4, 0x4, UPT ;  /* 0x000000040400788c */ /* 0x000fe8000bf05270 */
[----:B------:R-:W-:Y:S01]  /*6bf0*/  @P1 VIADD R5, R5, 0x60 ;  /* 0x0000006005051836 */ /* 0x000fe20000000000 */
[----:B------:R-:W-:Y:S04]  /*6c00*/  USEL UR46, UR4, URZ, UP0 ;  /* 0x000000ff042e7287 */ /* 0x000fe80008000000 */
[----:B------:R-:W-:Y:S04]  /*6c10*/  @P1 PRMT R0, R0, 0x654, R5 ;  /* 0x0000065400001816 */ /* 0x000fe80000000005 */
[----:B------:R3:W-:Y:S04]  /*6c20*/  @P1 SYNCS.ARRIVE.TRANS64.RED.A1T0 RZ, [R0+URZ], RZ ;  /* 0x000000ff00ff19a7 */ /* 0x0007e800081004ff */
.L_x_107:
[----:B------:R-:W4:Y:S01]  /*6c30*/  @P1 SYNCS.PHASECHK.TRANS64.TRYWAIT P0, [R3+URZ+0x40], R2 ;  /* 0x00004002030015a7 */ /* 0x000f2200080011ff */
[----:B------:R-:W-:Y:S01]  /*6c40*/  BSSY B1, `(.L_x_108) ;  /* 0x0000016000017945 */ /* 0x000fe20003800000 */
[----:B----4-:R-:W-:Y:S03]  /*6c50*/  @P1 SEL R47, RZ, 0x1, !P0 ;  /* 0x00000001ff2f1807 */ /* 0x010fe60004000000 */
[----:B------:R-:W-:Y:S05]  /*6c60*/  @!P1 BRA `(.L_x_109) ;  /* 0x00000000004c9947 */ /* 0x000fea0003800000 */
[----:B------:R-:W-:Y:S01]  /*6c70*/  ISETP.NE.AND P0, PT, R47, RZ, PT ;  /* 0x000000ff2f00720c */ /* 0x000fe20003f05270 */
[----:B------:R-:W-:Y:S01]  /*6c80*/  BSSY B0, `(.L_x_110) ;  /* 0x000000b000007945 */ /* 0x000fe20003800000 */
[----:B------:R-:W-:Y:S11]  /*6c90*/  ISETP.NE.AND P1, PT, R60, RZ, PT ;  /* 0x000000ff3c00720c */ /* 0x000ff60003f25270 */
[----:B------:R-:W-:Y:S02]  /*6ca0*/  @!UPT UIADD3 URZ, UPT, UPT, URZ, URZ, URZ ;  /* 0x000000fffffff290 */ /* 0x000fe4000fffe0ff */
[C---:B------:R-:W-:Y:S01]  /*6cb0*/  @P1 IMAD R6, R46.reuse, 0x2000, R93 ;  /* 0x000020002e061824 */ /* 0x040fe200078e025d */
[C---:B------:R-:W-:Y:S01]  /*6cc0*/  @P1 LEA R4, R46.reuse, R91, 0xd ;  /* 0x0000005b2e041211 */ /* 0x040fe200078e68ff */
[C---:B------:R-:W-:Y:S02]  /*6cd0*/  @P1 IMAD R5, R46.reuse, 0x2000, R92 ;  /* 0x000020002e051824 */ /* 0x040fe400078e025c */
[----:B------:R-:W-:Y:S01]  /*6ce0*/  @P1 IMAD R2, R46, 0x2000, R87 ;  /* 0x000020002e021824 */ /* 0x000fe200078e0257 */
[----:B------:R-:W-:Y:S06]  /*6cf0*/  @P0 BRA `(.L_x_111) ;  /* 0x00000000000c0947 */ /* 0x000fec0003800000 */
[----:B---3--:R-:W-:Y:S04]  /*6d00*/  SHF.L.U32 R0, R90, 0x1f, RZ ;  /* 0x0000001f5a007819 */ /* 0x008fe800000006ff */
[----:B------:R-:W3:Y:S02]  /*6d10*/  SYNCS.PHASECHK.TRANS64.TRYWAIT P0, [R3+URZ+0x40], R0 ;  /* 0x00004000030075a7 */ /* 0x000ee400080011ff */
[----:B---3--:R-:W-:Y:S05]  /*6d20*/  @!P0 BRA `(.L_x_112) ;  /* 0x0000003000788947 */ /* 0x008fea0003800000 */
.L_x_111:
[----:B------:R-:W-:Y:S05]  /*6d30*/  BSYNC B0 ;  /* 0x0000000000007941 */ /* 0x000fea0003800000 */
.L_x_110:
[----:B------:R-:W-:Y:S02]  /*6d40*/  ISETP.NE.AND P0, PT, R60, RZ, PT ;  /* 0x000000ff3c00720c */ /* 0x000fe40003f05270 */
[----:B------:R-:W-:Y:S11]  /*6d50*/  IADD3 R46, PT, PT, R46, 0x1, RZ ;  /* 0x000000012e2e7810 */ /* 0x000ff60007ffe0ff */
[----:B------:R4:W1:Y:S04]  /*6d60*/  @P0 LDS.128 R48, [R6] ;  /* 0x0000000006300984 */ /* 0x0008680000000c00 */
[----:B------:R4:W1:Y:S04]  /*6d70*/  @P0 LDS.128 R56, [R5+0x10] ;  /* 0x0000100005380984 */ /* 0x0008680000000c00 */
[----:B------:R4:W1:Y:S04]  /*6d80*/  @P0 LDS.128 R64, [R4+0x20] ;  /* 0x0000200004400984 */ /* 0x0008680000000c00 */
[----:B------:R4:W1:Y:S02]  /*6d90*/  @P0 LDS.128 R72, [R2+0x30] ;  /* 0x0000300002480984 */ /* 0x0008640000000c00 */
.L_x_109:
[----:B------:R-:W-:Y:S05]  /*6da0*/  BSYNC B1 ;  /* 0x0000000000017941 */ /* 0x000fea0003800000 */
.L_x_108:
[----:B---3--:R-:W-:Y:S05]  /*6db0*/  VIADD R0, R39, 0x20 ;  /* 0x0000002027007836 */ /* 0x008fea0000000000 */
[----:B------:R-:W-:Y:S04]  /*6dc0*/  SHF.R.U32.HI R0, RZ, 0x15, R0 ;  /* 0x00000015ff007819 */ /* 0x000fe80000011600 */
[----:B------:R-:W-:Y:S11]  /*6dd0*/  LOP3.LUT P0, RZ, R0, 0x3, R81, 0x48, !PT ;  /* 0x0000000300ff7812 */ /* 0x000ff60007804851 */
[----:B------:R-:W-:Y:S02]  /*6de0*/  @!UPT UIADD3 URZ, UPT, UPT, URZ, URZ, URZ ;  /* 0x000000fffffff290 */ /* 0x000fe4000fffe0ff */
[----:B------:R-:W-:Y:S05]  /*6df0*/  @!P0 BRA `(.L_x_113) ;  /* 0x0000000000408947 */ /* 0x000fea0003800000 */
[----:B------:R-:W3:Y:S01]  /*6e00*/  LDCU.64 UR8, c[0x4][0x70] ;  /* 0x01000e00ff0877ac */ /* 0x000ee20008000a00 */
[----:B------:R-:W-:Y:S01]  /*6e10*/  MOV R3, 0x0 ;  /* 0x0000000000037802 */ /* 0x000fe20000000f00 */
[----:B------:R-:W-:Y:S02]  /*6e20*/  HFMA2 R12, -RZ, RZ, 0, 5.9604644775390625e-08 ;  /* 0x00000001ff0c7431 */ /* 0x000fe400000001ff */
[----:B------:R-:W-:Y:S02]  /*6e30*/  IMAD.MOV.U32 R8, RZ, RZ, 0x192 ;  /* 0x00000192ff087424 */ /* 0x000fe400078e00ff */
[----:B------:R-:W-:Y:S01]  /*6e40*/  IMAD.MOV.U32 R13, RZ, RZ, RZ ;  /* 0x000000ffff0d7224 */ /* 0x000fe200078e00ff */
[----:B------:R-:W5:Y:S01]  /*6e50*/  LDCU.64 UR6, c[0x4][0x78] ;  /* 0x01000f00ff0677ac */ /* 0x000f620008000a00 */
[----:B----4-:R-:W4:Y:S01]  /*6e60*/  LDC.64 R2, c[0x4][R3] ;  /* 0x0100000003027b82 */ /* 0x010f220000000a00 */
[----:B------:R-:W2:Y:S01]  /*6e70*/  LDCU.64 UR4, c[0x4][0x10] ;  /* 0x01000200ff0477ac */ /* 0x000ea20008000a00 */
[----:B---3--:R-:W-:Y:S01]  /*6e80*/  MOV R5, UR9 ;  /* 0x0000000900057c02 */ /* 0x008fe20008000f00 */
[----:B------:R-:W-:Y:S01]  /*6e90*/  IMAD.U32 R4, RZ, RZ, UR8 ;  /* 0x00000008ff047e24 */ /* 0x000fe2000f8e00ff */
[----:B-----5:R-:W-:Y:S01]  /*6ea0*/  MOV R7, UR7 ;  /* 0x0000000700077c02 */ /* 0x020fe20008000f00 */
[----:B------:R-:W-:Y:S01]  /*6eb0*/  IMAD.U32 R6, RZ, RZ, UR6 ;  /* 0x00000006ff067e24 */ /* 0x000fe2000f8e00ff */
[----:B--2---:R-:W-:Y:S01]  /*6ec0*/  MOV R11, UR5 ;  /* 0x00000005000b7c02 */ /* 0x004fe20008000f00 */
[----:B------:R-:W-:Y:S02]  /*6ed0*/  IMAD.U32 R10, RZ, RZ, UR4 ;  /* 0x00000004ff0a7e24 */ /* 0x000fe4000f8e00ff */
[----:B------:R-:W-:Y:S07]  /*6ee0*/  LEPC R20, `(.L_x_113) ;  /* 0x000000001014794e */ /* 0x000fee0000000000 */
[----:B-1--4-:R-:W-:Y:S05]  /*6ef0*/  CALL.ABS.NOINC R2 ;  /* 0x0000000002007343 */ /* 0x012fea0003c00000 */
.L_x_113:
[----:B------:R-:W-:Y:S05]  /*6f00*/  WARPSYNC.ALL ;  /* 0x0000000000007948 */ /* 0x000fea0003800000 */
[----:B------:R-:W-:Y:S01]  /*6f10*/  R2UR UR4, R39 ;  /* 0x00000000270472ca */ /* 0x000fe200000e0000 */
[--C-:B-1----:R-:W-:Y:S01]  /*6f20*/  HADD2.F32 R40, -RZ, R48.reuse.H0_H0 ;  /* 0x20000030ff287230 */ /* 0x102fe20000004100 */
[----:B------:R-:W-:Y:S01]  /*6f30*/  ISETP.NE.AND P6, PT, R98, RZ, PT ;  /* 0x000000ff6200720c */ /* 0x000fe20003fc5270 */
[----:B------:R-:W-:Y:S01]  /*6f40*/  HADD2.F32 R43, -RZ, R48.H1_H1 ;  /* 0x30000030ff2b7230 */ /* 0x000fe20000004100 */
[----:B------:R-:W-:Y:S01]  /*6f50*/  MOV R52, UR46 ;  /* 0x0000002e00347c02 */ /* 0x000fe20008000f00 */
[----:B------:R-:W-:Y:S01]  /*6f60*/  HADD2.F32 R42, -RZ, R49.H1_H1 ;  /* 0x30000031ff2a7230 */ /* 0x000fe20000004100 */
[----:B------:R-:W-:Y:S01]  /*6f70*/  MOV R61, UR47 ;  /* 0x0000002f003d7c02 */ /* 0x000fe20008000f00 */
[----:B------:R-:W-:Y:S01]  /*6f80*/  HADD2.F32 R45, -RZ, R51.H0_H0 ;  /* 0x20000033ff2d7230 */ /* 0x000fe20000004100 */
[----:B------:R-:W-:Y:S01]  /*6f90*/  ISETP.NE.AND P0, PT, R95, RZ, PT ;  /* 0x000000ff5f00720c */ /* 0x000fe20003f05270 */
[----:B------:R-:W-:Y:S01]  /*6fa0*/  HADD2.F32 R44, -RZ, R75.H1_H1 ;  /* 0x3000004bff2c7230 */ /* 0x000fe20000004100 */
[----:B------:R-:W-:Y:S01]  /*6fb0*/  BSSY.RECONVERGENT B0, `(.L_x_114) ;  /* 0x0000088000007945 */ /* 0x000fe20003800200 */
[----:B------:R-:W-:Y:S02]  /*6fc0*/  LEA R62, R46, UR44, 0x3 ;  /* 0x0000002c2e3e7c11 */ /* 0x000fe4000f8e18ff */
[----:B----4-:R-:W1:Y:S02]  /*6fd0*/  LDTM.x32 R4, tmem[UR4+0x20] ;  /* 0x00002004000479ee */ /* 0x010e6400082c0000 */
[----:B------:R-:W-:Y:S02]  /*6fe0*/  @P6 LEA R52, R52, UR44, 0x3 ;  /* 0x0000002c34346c11 */ /* 0x000fe4000f8e18ff */
[----:B------:R-:W-:Y:S02]  /*6ff0*/  @P6 SHF.L.U32 R63, R90, 0x1f, RZ ;  /* 0x0000001f5a3f6819 */ /* 0x000fe400000006ff */
[----:B------:R-:W-:Y:S04]  /*7000*/  @P6 IADD3 R52, PT, PT, R52, 0x60, RZ ;  /* 0x0000006034346810 */ /* 0x000fe80007ffe0ff */
[----:B------:R-:W-:Y:S01]  /*7010*/  @P6 PRMT R61, R61, 0x654, R52 ;  /* 0x000006543d3d6816 */ /* 0x000fe20000000034 */
[C---:B-1----:R-:W-:Y:S01]  /*7020*/  FMUL R0, R38.reuse, R4 ;  /* 0x0000000426007220 */ /* 0x042fe20000400000 */
[C---:B------:R-:W-:Y:S01]  /*7030*/  FMUL R2, R38.reuse, R5 ;  /* 0x0000000526027220 */ /* 0x040fe20000400000 */
[C---:B------:R-:W-:Y:S01]  /*7040*/  FMUL R3, R38.reuse, R6 ;  /* 0x0000000626037220 */ /* 0x040fe20000400000 */
[C---:B------:R-:W-:Y:S01]  /*7050*/  FMUL R7, R38.reuse, R7 ;  /* 0x0000000726077220 */ /* 0x040fe20000400000 */
[C---:B------:R-:W-:Y:S01]  /*7060*/  FFMA R0, R41.reuse, R40, R0 ;  /* 0x0000002829007223 */ /* 0x040fe20000000000 */
[----:B------:R-:W-:Y:S02]  /*7070*/  HADD2.F32 R40, -RZ, R49.H0_H0 ;  /* 0x20000031ff287230 */ /* 0x000fe40000004100 */
[C---:B------:R-:W-:Y:S01]  /*7080*/  FFMA R2, R41.reuse, R43, R2 ;  /* 0x0000002b29027223 */ /* 0x040fe20000000002 */
[--C-:B------:R-:W-:Y:S02]  /*7090*/  HADD2.F32 R43, -RZ, R50.reuse.H0_H0 ;  /* 0x20000032ff2b7230 */ /* 0x100fe40000004100 */
[C---:B------:R-:W-:Y:S01]  /*70a0*/  FMUL R4, R38.reuse, R8 ;  /* 0x0000000826047220 */ /* 0x040fe20000400000 */
[----:B------:R-:W-:Y:S01]  /*70b0*/  FMUL R5, R38, R9 ;  /* 0x0000000926057220 */ /* 0x000fe20000400000 */
[C---:B------:R-:W-:Y:S01]  /*70c0*/  FFMA R3, R41.reuse, R40, R3 ;  /* 0x0000002829037223 */ /* 0x040fe20000000003 */
[----:B------:R-:W-:Y:S01]  /*70d0*/  HADD2.F32 R40, -RZ, R50.H1_H1 ;  /* 0x30000032ff287230 */ /* 0x000fe20000004100 */
[----:B------:R-:W-:Y:S01]  /*70e0*/  F2FP.F16.F32.PACK_AB R52, R2, R0 ;  /* 0x000000000234723e */ /* 0x000fe200000000ff */
[C---:B------:R-:W-:Y:S01]  /*70f0*/  FFMA R7, R41.reuse, R42, R7 ;  /* 0x0000002a29077223 */ /* 0x040fe20000000007 */
[C---:B------:R-:W-:Y:S01]  /*7100*/  FFMA R4, R41.reuse, R43, R4 ;  /* 0x0000002b29047223 */ /* 0x040fe20000000004 */
[C---:B------:R-:W-:Y:S01]  /*7110*/  FMUL R6, R38.reuse, R10 ;  /* 0x0000000a26067220 */ /* 0x040fe20000400000 */
[----:B------:R-:W-:Y:S02]  /*7120*/  HADD2.F32 R42, -RZ, R51.H1_H1 ;  /* 0x30000033ff2a7230 */ /* 0x000fe40000004100 */
[----:B------:R-:W-:Y:S01]  /*7130*/  FFMA R5, R41, R40, R5 ;  /* 0x0000002829057223 */ /* 0x000fe20000000005 */
[----:B------:R-:W-:Y:S01]  /*7140*/  F2FP.F16.F32.PACK_AB R53, R7, R3 ;  /* 0x000000030735723e */ /* 0x000fe200000000ff */
[----:B------:R-:W-:Y:S01]  /*7150*/  FFMA R6, R41, R45, R6 ;  /* 0x0000002d29067223 */ /* 0x000fe20000000006 */
[C---:B------:R-:W-:Y:S01]  /*7160*/  FMUL R11, R38.reuse, R11 ;  /* 0x0000000b260b7220 */ /* 0x040fe20000400000 */
[--C-:B------:R-:W-:Y:S01]  /*7170*/  HADD2.F32 R40, -RZ, R56.reuse.H0_H0 ;  /* 0x20000038ff287230 */ /* 0x100fe20000004100 */
[----:B------:R-:W-:Y:S01]  /*7180*/  F2FP.F16.F32.PACK_AB R54, R5, R4 ;  /* 0x000000040536723e */ /* 0x000fe200000000ff */
[C---:B------:R-:W-:Y:S01]  /*7190*/  FMUL R8, R38.reuse, R12 ;  /* 0x0000000c26087220 */ /* 0x040fe20000400000 */
[C---:B------:R-:W-:Y:S01]  /*71a0*/  FFMA R11, R41.reuse, R42, R11 ;  /* 0x0000002a290b7223 */ /* 0x040fe2000000000b */
[----:B------:R-:W-:Y:S02]  /*71b0*/  HADD2.F32 R42, -RZ, R56.H1_H1 ;  /* 0x30000038ff2a7230 */ /* 0x000fe40000004100 */
[C---:B------:R-:W-:Y:S01]  /*71c0*/  FMUL R9, R38.reuse, R13 ;  /* 0x0000000d26097220 */ /* 0x040fe20000400000 */
[--C-:B------:R-:W-:Y:S02]  /*71d0*/  HADD2.F32 R43, -RZ, R57.reuse.H0_H0 ;  /* 0x20000039ff2b7230 */ /* 0x100fe40000004100 */
[----:B------:R-:W-:Y:S01]  /*71e0*/  FFMA R8, R41, R40, R8 ;  /* 0x0000002829087223 */ /* 0x000fe20000000008 */
[----:B------:R-:W-:Y:S01]  /*71f0*/  F2FP.F16.F32.PACK_AB R55, R11, R6 ;  /* 0x000000060b37723e */ /* 0x000fe200000000ff */
[----:B------:R-:W-:Y:S01]  /*7200*/  FFMA R9, R41, R42, R9 ;  /* 0x0000002a29097223 */ /* 0x000fe20000000009 */
[C---:B------:R-:W-:Y:S01]  /*7210*/  FMUL R10, R38.reuse, R14 ;  /* 0x0000000e260a7220 */ /* 0x040fe20000400000 */
[----:B------:R-:W-:Y:S02]  /*7220*/  HADD2.F32 R40, -RZ, R57.H1_H1 ;  /* 0x30000039ff287230 */ /* 0x000fe40000004100 */
[C---:B------:R-:W-:Y:S01]  /*7230*/  FMUL R15, R38.reuse, R15 ;  /* 0x0000000f260f7220 */ /* 0x040fe20000400000 */
[----:B------:R1:W-:Y:S01]  /*7240*/  STS.128 [R93+0x2000], R52 ;  /* 0x002000345d007388 */ /* 0x0003e20000000c00 */
[----:B------:R-:W-:Y:S01]  /*7250*/  F2FP.F16.F32.PACK_AB R68, R9, R8 ;  /* 0x000000080944723e */ /* 0x000fe200000000ff */
[C---:B------:R-:W-:Y:S01]  /*7260*/  FFMA R10, R41.reuse, R43, R10 ;  /* 0x0000002b290a7223 */ /* 0x040fe2000000000a */
[--C-:B------:R-:W-:Y:S02]  /*7270*/  HADD2.F32 R43, -RZ, R58.reuse.H0_H0 ;  /* 0x2000003aff2b7230 */ /* 0x100fe40000004100 */
        /* <DEDUP_REMOVED lines=11> */
[--C-:B------:R-:W-:Y:S02]  /*7330*/  HADD2.F32 R43, -RZ, R64.reuse.H0_H0 ;  /* 0x20000040ff2b7230 */ /* 0x100fe40000004100 */
[C---:B------:R-:W-:Y:S01]  /*7340*/  FFMA R14, R41.reuse, R45, R14 ;  /* 0x0000002d290e7223 */ /* 0x040fe2000000000e */
[C---:B------:R-:W-:Y:S01]  /*7350*/  FMUL R16, R38.reuse, R20 ;  /* 0x0000001426107220 */ /* 0x040fe20000400000 */
        /* <DEDUP_REMOVED lines=17> */
[C---:B------:R-:W-:Y:S01]  /*7470*/  FFMA R20, R41.reuse, R40, R20 ;  /* 0x0000002829147223 */ /* 0x040fe20000000014 */
[C---:B------:R-:W-:Y:S01]  /*7480*/  FFMA R21, R41.reuse, R42, R21 ;  /* 0x0000002a29157223 */ /* 0x040fe20000000015 */
[----:B------:R-:W-:Y:S02]  /*7490*/  HADD2.F32 R40, -RZ, R67.H1_H1 ;  /* 0x30000043ff287230 */ /* 0x000fe40000004100 */
[----:B------:R-:W-:Y:S01]  /*74a0*/  FFMA R22, R41, R43, R22 ;  /* 0x0000002b29167223 */ /* 0x000fe20000000016 */
[C---:B------:R-:W-:Y:S01]  /*74b0*/  FMUL R27, R38.reuse, R27 ;  /* 0x0000001b261b7220 */ /* 0x040fe20000400000 */
[--C-:B------:R-:W-:Y:S02]  /*74c0*/  HADD2.F32 R43, -RZ, R72.reuse.H0_H0 ;  /* 0x20000048ff2b7230 */ /* 0x100fe40000004100 */
[C---:B------:R-:W-:Y:S01]  /*74d0*/  FMUL R24, R38.reuse, R28 ;  /* 0x0000001c26187220 */ /* 0x040fe20000400000 */
[----:B------:R-:W-:Y:S02]  /*74e0*/  HADD2.F32 R42, -RZ, R72.H1_H1 ;  /* 0x30000048ff2a7230 */ /* 0x000fe40000004100 */
[C---:B------:R-:W-:Y:S01]  /*74f0*/  FMUL R25, R38.reuse, R29 ;  /* 0x0000001d26197220 */ /* 0x040fe20000400000 */
[--C-:B------:R-:W-:Y:S01]  /*7500*/  HADD2.F32 R45, -RZ, R73.reuse.H0_H0 ;  /* 0x20000049ff2d7230 */ /* 0x100fe20000004100 */
[----:B------:R-:W-:Y:S01]  /*7510*/  F2FP.F16.F32.PACK_AB R70, R13, R12 ;  /* 0x0000000c0d46723e */ /* 0x000fe200000000ff */
[C---:B------:R-:W-:Y:S01]  /*7520*/  FMUL R26, R38.reuse, R30 ;  /* 0x0000001e261a7220 */ /* 0x040fe20000400000 */
[----:B------:R-:W-:Y:S01]  /*7530*/  F2FP.F16.F32.PACK_AB R71, R19, R14 ;  /* 0x0000000e1347723e */ /* 0x000fe200000000ff */
[C---:B------:R-:W-:Y:S01]  /*7540*/  FFMA R27, R41.reuse, R40, R27 ;  /* 0x00000028291b7223 */ /* 0x040fe2000000001b */
[C---:B------:R-:W-:Y:S01]  /*7550*/  FFMA R24, R41.reuse, R43, R24 ;  /* 0x0000002b29187223 */ /* 0x040fe20000000018 */
[----:B------:R-:W-:Y:S02]  /*7560*/  HADD2.F32 R40, -RZ, R73.H1_H1 ;  /* 0x30000049ff287230 */ /* 0x000fe40000004100 */
[C---:B------:R-:W-:Y:S01]  /*7570*/  FFMA R25, R41.reuse, R42, R25 ;  /* 0x0000002a29197223 */ /* 0x040fe20000000019 */
[----:B------:R1:W-:Y:S01]  /*7580*/  STS.128 [R92+0x2010], R68 ;  /* 0x002010445c007388 */ /* 0x0003e20000000c00 */
[C---:B------:R-:W-:Y:S01]  /*7590*/  FMUL R31, R38.reuse, R31 ;  /* 0x0000001f261f7220 */ /* 0x040fe20000400000 */
[--C-:B------:R-:W-:Y:S02]  /*75a0*/  HADD2.F32 R43, -RZ, R74.reuse.H0_H0 ;  /* 0x2000004aff2b7230 */ /* 0x100fe40000004100 */
[C---:B------:R-:W-:Y:S01]  /*75b0*/  FFMA R26, R41.reuse, R45, R26 ;  /* 0x0000002d291a7223 */ /* 0x040fe2000000001a */
        /* <DEDUP_REMOVED lines=30> */
[----:B------:R-:W-:Y:S02]  /*77a0*/  UIADD3 UR9, UPT, UPT, UR49, 0x20, URZ ;  /* 0x0000002031097890 */ /* 0x000fe4000fffe0ff */
[----:B------:R-:W-:Y:S01]  /*77b0*/  UIADD3 UR8, UPT, UPT, UR44, 0x2200, URZ ;  /* 0x000022002c087890 */ /* 0x000fe2000fffe0ff */
[----:B------:R-:W-:Y:S01]  /*77c0*/  UMOV UR10, UR50 ;  /* 0x00000032000a7c82 */ /* 0x000fe20008000000 */
[----:B------:R-:W-:Y:S01]  /*77d0*/  UMOV UR11, UR36 ;  /* 0x00000024000b7c82 */ /* 0x000fe20008000000 */
[----:B---3--:R-:W-:Y:S04]  /*77e0*/  UIADD3 UR4, UP0, UPT, UR6, 0x680, URZ ;  /* 0x0000068006047890 */ /* 0x008fe8000ff1e0ff */
[----:B------:R-:W-:Y:S09]  /*77f0*/  UIADD3.X UR5, UPT, UPT, URZ, UR7, URZ, UP0, !UPT ;  /* 0x00000007ff057290 */ /* 0x000ff200087fe4ff */
[----:B------:R3:W-:Y:S01]  /*7800*/  UTMASTG.3D [UR8], [UR4] ;  /* 0x00000008040073b5 */ /* 0x0007e20008010000 */
[----:B------:R0:W-:Y:S01]  /*7810*/  UTMACMDFLUSH ;  /* 0x00000000000079b7 */ /* 0x0001e20000000000 */
[----:B---3--:R-:W-:Y:S04]  /*7820*/  DEPBAR.LE SB0, 0x1 ;  /* 0x000080400000791a */ /* 0x008fe80000000000 */
.L_x_115:
[----:B------:R-:W-:Y:S05]  /*7830*/  BSYNC.RECONVERGENT B0 ;  /* 0x0000000000007941 */ /* 0x000fea0003800200 */
.L_x_114:
[----:B------:R-:W-:Y:S01]  /*7840*/  BAR.SYNC.DEFER_BLOCKING 0x1, 0x80 ;  /* 0x0042000000007b1d */ /* 0x000fe20000010000 */
[----:B------:R-:W-:Y:S04]  /*7850*/  UIADD3 UR4, UPT, UPT, UR46, 0x1, URZ ;  /* 0x000000012e047890 */ /* 0x000fe8000fffe0ff */
[----:B------:R-:W-:Y:S04]  /*7860*/  UISETP.NE.AND UP0, UPT, UR4, 0x4, UPT ;  /* 0x000000040400788c */ /* 0x000fe8000bf05270 */
[----:B------:R-:W-:Y:S01]  /*7870*/  USEL UR45, UR4, URZ, UP0 ;  /* 0x000000ff042d7287 */ /* 0x000fe20008000000 */
[----:B------:R3:W-:Y:S01]  /*7880*/  @P6 SYNCS.ARRIVE.TRANS64.RED.A1T0 RZ, [R61+URZ], RZ ;  /* 0x000000ff3dff69a7 */ /* 0x0007e200081004ff */
[----:B------:R-:W-:Y:S01]  /*7890*/  BSSY B1, `(.L_x_116) ;  /* 0x0000017000017945 */ /* 0x000fe20003800000 */
[----:B------:R-:W4:Y:S02]  /*78a0*/  @P6 SYNCS.PHASECHK.TRANS64.TRYWAIT P0, [R62+URZ+0x40], R63 ;  /* 0x0000403f3e0065a7 */ /* 0x000f2400080011ff */
[----:B----4-:R-:W-:Y:S01]  /*78b0*/  @P6 SEL R47, RZ, 0x1, !P0 ;  /* 0x00000001ff2f6807 */ /* 0x010fe20004000000 */
[----:B---3--:R-:W-:Y:S06]  /*78c0*/  @!P6 BRA `(.L_x_117) ;  /* 0x00000000004ce947 */ /* 0x008fec0003800000 */
        /* <DEDUP_REMOVED lines=9> */
[----:B------:R-:W-:Y:S04]  /*7960*/  SHF.L.U32 R5, R90, 0x1f, RZ ;  /* 0x0000001f5a057819 */ /* 0x000fe800000006ff */
[----:B------:R-:W3:Y:S02]  /*7970*/  SYNCS.PHASECHK.TRANS64.TRYWAIT P0, [R62+URZ+0x40], R5 ;  /* 0x000040053e0075a7 */ /* 0x000ee400080011ff */
[----:B---3--:R-:W-:Y:S05]  /*7980*/  @!P0 BRA `(.L_x_120) ;  /* 0x0000002400748947 */ /* 0x008fea0003800000 */
.L_x_119:
[----:B------:R-:W-:Y:S05]  /*7990*/  BSYNC B0 ;  /* 0x0000000000007941 */ /* 0x000fea0003800000 */
.L_x_118:
[----:B------:R-:W-:Y:S02]  /*79a0*/  ISETP.NE.AND P0, PT, R60, RZ, PT ;  /* 0x000000ff3c00720c */ /* 0x000fe40003f05270 */
[----:B------:R-:W-:Y:S11]  /*79b0*/  IADD3 R46, PT, PT, R46, 0x1, RZ ;  /* 0x000000012e2e7810 */ /* 0x000ff60007ffe0ff */
[----:B------:R4:W1:Y:S04]  /*79c0*/  @P0 LDS.128 R48, [R4] ;  /* 0x0000000004300984 */ /* 0x0008680000000c00 */
[----:B------:R4:W1:Y:S04]  /*79d0*/  @P0 LDS.128 R56, [R3+0x10] ;  /* 0x0000100003380984 */ /* 0x0008680000000c00 */
[----:B------:R4:W1:Y:S04]  /*79e0*/  @P0 LDS.128 R64, [R2+0x20] ;  /* 0x0000200002400984 */ /* 0x0008680000000c00 */
[----:B------:R4:W1:Y:S02]  /*79f0*/  @P0 LDS.128 R72, [R0+0x30] ;  /* 0x0000300000480984 */ /* 0x0008640000000c00 */
.L_x_117:
[----:B------:R-:W-:Y:S05]  /*7a00*/  BSYNC B1 ;  /* 0x0000000000017941 */ /* 0x000fea0003800000 */
.L_x_116:
[----:B----4-:R-:W-:Y:S05]  /*7a10*/  VIADD R0, R39, 0x40 ;  /* 0x0000004027007836 */ /* 0x010fea0000000000 */
        /* <DEDUP_REMOVED lines=9> */
[----:B------:R-:W4:Y:S01]  /*7ab0*/  LDCU.64 UR6, c[0x4][0x78] ;  /* 0x01000f00ff0677ac */ /* 0x000f220008000a00 */
[----:B------:R-:W1:Y:S01]  /*7ac0*/  LDC.64 R2, c[0x4][R3] ;  /* 0x0100000003027b82 */ /* 0x000e620000000a00 */
[----:B------:R-:W5:Y:S01]  /*7ad0*/  LDCU.64 UR4, c[0x4][0x10] ;  /* 0x01000200ff0477ac */ /* 0x000f620008000a00 */
[----:B---3--:R-:W-:Y:S01]  /*7ae0*/  MOV R5, UR9 ;  /* 0x0000000900057c02 */ /* 0x008fe20008000f00 */
[----:B------:R-:W-:Y:S01]  /*7af0*/  IMAD.U32 R4, RZ, RZ, UR8 ;  /* 0x00000008ff047e24 */ /* 0x000fe2000f8e00ff */
[----:B----4-:R-:W-:Y:S01]  /*7b00*/  MOV R7, UR7 ;  /* 0x0000000700077c02 */ /* 0x010fe20008000f00 */
[----:B------:R-:W-:Y:S01]  /*7b10*/  IMAD.U32 R6, RZ, RZ, UR6 ;  /* 0x00000006ff067e24 */ /* 0x000fe2000f8e00ff */
[----:B-----5:R-:W-:Y:S01]  /*7b20*/  MOV R11, UR5 ;  /* 0x00000005000b7c02 */ /* 0x020fe20008000f00 */
[----:B------:R-:W-:Y:S02]  /*7b30*/  IMAD.U32 R10, RZ, RZ, UR4 ;  /* 0x00000004ff0a7e24 */ /* 0x000fe4000f8e00ff */
[----:B------:R-:W-:Y:S07]  /*7b40*/  LEPC R20, `(.L_x_121) ;  /* 0x000000001014794e */ /* 0x000fee0000000000 */
[----:B-12---:R-:W-:Y:S05]  /*7b50*/  CALL.ABS.NOINC R2 ;  /* 0x0000000002007343 */ /* 0x006fea0003c00000 */
.L_x_121:
        /* <DEDUP_REMOVED lines=12> */
[----:B---3--:R-:W-:Y:S02]  /*7c20*/  LEA R62, R46, UR44, 0x3 ;  /* 0x0000002c2e3e7c11 */ /* 0x008fe4000f8e18ff */
[----:B------:R-:W1:Y:S02]  /*7c30*/  LDTM.x32 R4, tmem[UR4+0x40] ;  /* 0x00004004000479ee */ /* 0x000e6400082c0000 */
        /* <DEDUP_REMOVED lines=133> */
.L_x_123:
[----:B------:R-:W-:Y:S05]  /*8490*/  BSYNC.RECONVERGENT B0 ;  /* 0x0000000000007941 */ /* 0x000fea0003800200 */
.L_x_122:
        /* <DEDUP_REMOVED lines=21> */
.L_x_127:
[----:B------:R-:W-:Y:S05]  /*85f0*/  BSYNC B0 ;  /* 0x0000000000007941 */ /* 0x000fea0003800000 */
.L_x_126:
[----:B------:R-:W-:Y:S11]  /*8600*/  ISETP.NE.AND P0, PT, R60, RZ, PT ;  /* 0x000000ff3c00720c */ /* 0x000ff60003f05270 */
[----:B------:R-:W-:Y:S02]  /*8610*/  @!UPT UIADD3 URZ, UPT, UPT, URZ, URZ, URZ ;  /* 0x000000fffffff290 */ /* 0x000fe4000fffe0ff */
[----:B------:R4:W1:Y:S04]  /*8620*/  @P0 LDS.128 R48, [R3] ;  /* 0x0000000003300984 */ /* 0x0008680000000c00 */
[----:B------:R4:W1:Y:S04]  /*8630*/  @P0 LDS.128 R56, [R2+0x10] ;  /* 0x0000100002380984 */ /* 0x0008680000000c00 */
[----:B------:R4:W1:Y:S04]  /*8640*/  @P0 LDS.128 R64, [R0+0x20] ;  /* 0x0000200000400984 */ /* 0x0008680000000c00 */
[----:B------:R4:W1:Y:S02]  /*8650*/  @P0 LDS.128 R72, [R46+0x30] ;  /* 0x000030002e480984 */ /* 0x0008640000000c00 */
.L_x_125:
[----:B------:R-:W-:Y:S05]  /*8660*/  BSYNC B1 ;  /* 0x0000000000017941 */ /* 0x000fea0003800000 */
.L_x_124:
        /* <DEDUP_REMOVED lines=21> */
.L_x_129:
[----:B------:R-:W-:Y:S01]  /*87c0*/  ISETP.NE.AND P0, PT, R95, RZ, PT ;  /* 0x000000ff5f00720c */ /* 0x000fe20003f05270 */
[----:B------:R-:W-:Y:S05]  /*87d0*/  WARPSYNC.ALL ;  /* 0x0000000000007948 */ /* 0x000fea0003800000 */
[----:B------:R-:W-:Y:S01]  /*87e0*/  R2UR UR4, R39 ;  /* 0x00000000270472ca */ /* 0x000fe200000e0000 */
[--C-:B-1----:R-:W-:Y:S01]  /*87f0*/  HADD2.F32 R40, -RZ, R48.reuse.H0_H0 ;  /* 0x20000030ff287230 */ /* 0x102fe20000004100 */
[----:B------:R-:W-:Y:S01]  /*8800*/  R2UR UR5, R99 ;  /* 0x00000000630572ca */ /* 0x000fe200000e0000 */
[----:B------:R-:W-:Y:S01]  /*8810*/  HADD2.F32 R42, -RZ, R48.H1_H1 ;  /* 0x30000030ff2a7230 */ /* 0x000fe20000004100 */
[----:B------:R-:W-:Y:S01]  /*8820*/  BSSY.RECONVERGENT B0, `(.L_x_130) ;  /* 0x000008a000007945 */ /* 0x000fe20003800200 */
[--C-:B------:R-:W-:Y:S02]  /*8830*/  HADD2.F32 R43, -RZ, R49.reuse.H0_H0 ;  /* 0x20000031ff2b7230 */ /* 0x100fe40000004100 */
[----:B------:R-:W-:Y:S02]  /*8840*/  HADD2.F32 R44, -RZ, R49.H1_H1 ;  /* 0x30000031ff2c7230 */ /* 0x000fe40000004100 */
[--C-:B------:R-:W-:Y:S02]  /*8850*/  HADD2.F32 R45, -RZ, R50.reuse.H0_H0 ;  /* 0x20000032ff2d7230 */ /* 0x100fe40000004100 */
[----:B------:R-:W-:Y:S02]  /*8860*/  HADD2.F32 R46, -RZ, R50.H1_H1 ;  /* 0x30000032ff2e7230 */ /* 0x000fe40000004100 */
[----:B---3--:R-:W1:Y:S01]  /*8870*/  LDTM.x32 R4, tmem[UR4+0x60] ;  /* 0x00006004000479ee */ /* 0x008e6200082c0000 */
[----:B------:R-:W-:Y:S01]  /*8880*/  NOP ;  /* 0x0000000000007918 */ /* 0x000fe20000000000 */
[----:B------:R-:W-:Y:S01]  /*8890*/  UIADD3 UR4, UPT, UPT, UR5, 0xd0, URZ ;  /* 0x000000d005047890 */ /* 0x000fe2000fffe0ff */
[--C-:B------:R-:W-:Y:S02]  /*88a0*/  HADD2.F32 R47, -RZ, R51.reuse.H0_H0 ;  /* 0x20000033ff2f7230 */ /* 0x100fe40000004100 */
[----:B------:R-:W-:Y:S01]  /*88b0*/  HADD2.F32 R49, -RZ, R51.H1_H1 ;  /* 0x30000033ff317230 */ /* 0x000fe20000004100 */
[----:B------:R-:W-:Y:S01]  /*88c0*/  UPRMT UR4, UR47, 0x654, UR4 ;  /* 0x000006542f047896 */ /* 0x000fe20008000004 */
[--C-:B------:R-:W-:Y:S02]  /*88d0*/  HADD2.F32 R48, -RZ, R56.reuse.H0_H0 ;  /* 0x20000038ff307230 */ /* 0x100fe40000004100 */
[----:B------:R-:W-:Y:S02]  /*88e0*/  HADD2.F32 R51, -RZ, R56.H1_H1 ;  /* 0x30000038ff337230 */ /* 0x000fe40000004100 */
[--C-:B------:R-:W-:Y:S02]  /*88f0*/  HADD2.F32 R50, -RZ, R57.reuse.H0_H0 ;  /* 0x20000039ff327230 */ /* 0x100fe40000004100 */
[----:B------:R-:W-:Y:S02]  /*8900*/  HADD2.F32 R52, -RZ, R57.H1_H1 ;  /* 0x30000039ff347230 */ /* 0x000fe40000004100 */
[----:B-1----:R-:W-:Y:S01]  /*8910*/  SYNCS.ARRIVE.TRANS64.RED.A1T0 RZ, [UR4], RZ ;  /* 0x000000ffffff79a7 */ /* 0x002fe20008100404 */
[--C-:B------:R-:W-:Y:S02]  /*8920*/  HADD2.F32 R53, -RZ, R58.reuse.H0_H0 ;  /* 0x2000003aff357230 */ /* 0x100fe40000004100 */
[----:B------:R-:W-:Y:S02]  /*8930*/  HADD2.F32 R54, -RZ, R58.H1_H1 ;  /* 0x3000003aff367230 */ /* 0x000fe40000004100 */
[--C-:B------:R-:W-:Y:S02]  /*8940*/  HADD2.F32 R55, -RZ, R59.reuse.H0_H0 ;  /* 0x2000003bff377230 */ /* 0x100fe40000004100 */
[----:B------:R-:W-:Y:S02]  /*8950*/  HADD2.F32 R56, -RZ, R59.H1_H1 ;  /* 0x3000003bff387230 */ /* 0x000fe40000004100 */
[C---:B------:R-:W-:Y:S01]  /*8960*/  FMUL R4, R38.reuse, R4 ;  /* 0x0000000426047220 */ /* 0x040fe20000400000 */
[C---:B------:R-:W-:Y:S01]  /*8970*/  FMUL R5, R38.reuse, R5 ;  /* 0x0000000526057220 */ /* 0x040fe20000400000 */
[C---:B------:R-:W-:Y:S01]  /*8980*/  FMUL R6, R38.reuse, R6 ;  /* 0x0000000626067220 */ /* 0x040fe20000400000 */
[C---:B------:R-:W-:Y:S01]  /*8990*/  FMUL R7, R38.reuse, R7 ;  /* 0x0000000726077220 */ /* 0x040fe20000400000 */
[C---:B------:R-:W-:Y:S01]  /*89a0*/  FFMA R4, R41.reuse, R40, R4 ;  /* 0x0000002829047223 */ /* 0x040fe20000000004 */
[C---:B------:R-:W-:Y:S01]  /*89b0*/  FFMA R5, R41.reuse, R42, R5 ;  /* 0x0000002a29057223 */ /* 0x040fe20000000005 */
[C---:B------:R-:W-:Y:S01]  /*89c0*/  FFMA R6, R41.reuse, R43, R6 ;  /* 0x0000002b29067223 */ /* 0x040fe20000000006 */
[----:B------:R-:W-:Y:S01]  /*89d0*/  FFMA R7, R41, R44, R7 ;  /* 0x0000002c29077223 */ /* 0x000fe20000000007 */
[C---:B------:R-:W-:Y:S01]  /*89e0*/  FMUL R8, R38.reuse, R8 ;  /* 0x0000000826087220 */ /* 0x040fe20000400000 */
[C---:B------:R-:W-:Y:S01]  /*89f0*/  FMUL R9, R38.reuse, R9 ;  /* 0x0000000926097220 */ /* 0x040fe20000400000 */
[----:B------:R-:W-:Y:S01]  /*8a00*/  F2FP.F16.F32.PACK_AB R100, R5, R4 ;  /* 0x000000040564723e */ /* 0x000fe200000000ff */
[C---:B------:R-:W-:Y:S01]  /*8a10*/  FMUL R0, R38.reuse, R10 ;  /* 0x0000000a26007220 */ /* 0x040fe20000400000 */
[----:B------:R-:W-:Y:S01]  /*8a20*/  F2FP.F16.F32.PACK_AB R101, R7, R6 ;  /* 0x000000060765723e */ /* 0x000fe200000000ff */
[C---:B------:R-:W-:Y:S01]  /*8a30*/  FFMA R8, R41.reuse, R45, R8 ;  /* 0x0000002d29087223 */ /* 0x040fe20000000008 */
[C---:B------:R-:W-:Y:S01]  /*8a40*/  FFMA R9, R41.reuse, R46, R9 ;  /* 0x0000002e29097223 */ /* 0x040fe20000000009 */
[----:B------:R-:W-:Y:S01]  /*8a50*/  FFMA R0, R41, R47, R0 ;  /* 0x0000002f29007223 */ /* 0x000fe20000000000 */
[C---:B------:R-:W-:Y:S01]  /*8a60*/  FMUL R2, R38.reuse, R11 ;  /* 0x0000000b26027220 */ /* 0x040fe20000400000 */
[C---:B------:R-:W-:Y:S01]  /*8a70*/  FMUL R3, R38.reuse, R12 ;  /* 0x0000000c26037220 */ /* 0x040fe20000400000 */
[C---:B------:R-:W-:Y:S01]  /*8a80*/  FMUL R10, R38.reuse, R13 ;  /* 0x0000000d260a7220 */ /* 0x040fe20000400000 */
[----:B------:R-:W-:Y:S01]  /*8a90*/  F2FP.F16.F32.PACK_AB R102, R9, R8 ;  /* 0x000000080966723e */ /* 0x000fe200000000ff */
[C---:B------:R-:W-:Y:S01]  /*8aa0*/  FFMA R2, R41.reuse, R49, R2 ;  /* 0x0000003129027223 */ /* 0x040fe20000000002 */
[C---:B------:R-:W-:Y:S01]  /*8ab0*/  FFMA R3, R41.reuse, R48, R3 ;  /* 0x0000003029037223 */ /* 0x040fe20000000003 */
[C---:B------:R-:W-:Y:S01]  /*8ac0*/  FFMA R10, R41.reuse, R51, R10 ;  /* 0x00000033290a7223 */ /* 0x040fe2000000000a */
[C---:B------:R-:W-:Y:S01]  /*8ad0*/  FMUL R11, R38.reuse, R14 ;  /* 0x0000000e260b7220 */ /* 0x040fe20000400000 */
[C---:B------:R-:W-:Y:S01]  /*8ae0*/  FMUL R15, R38.reuse, R15 ;  /* 0x0000000f260f7220 */ /* 0x040fe20000400000 */
[C---:B------:R-:W-:Y:S01]  /*8af0*/  FMUL R12, R38.reuse, R16 ;  /* 0x00000010260c7220 */ /* 0x040fe20000400000 */
[C---:B------:R-:W-:Y:S01]  /*8b00*/  FMUL R13, R38.reuse, R17 ;  /* 0x00000011260d7220 */ /* 0x040fe20000400000 */
[C---:B------:R-:W-:Y:S01]  /*8b10*/  FFMA R11, R41.reuse, R50, R11 ;  /* 0x00000032290b7223 */ /* 0x040fe2000000000b */
[C---:B------:R-:W-:Y:S01]  /*8b20*/  FMUL R14, R38.reuse, R18 ;  /* 0x00000012260e7220 */ /* 0x040fe20000400000 */
[C---:B------:R-:W-:Y:S01]  /*8b30*/  FFMA R15, R41.reuse, R52, R15 ;  /* 0x00000034290f7223 */ /* 0x040fe2000000000f */
[--C-:B------:R-:W-:Y:S02]  /*8b40*/  HADD2.F32 R57, -RZ, R64.reuse.H0_H0 ;  /* 0x20000040ff397230 */ /* 0x100fe40000004100 */
[----:B------:R-:W-:Y:S01]  /*8b50*/  FMUL R19, R38, R19 ;  /* 0x0000001326137220 */ /* 0x000fe20000400000 */
[----:B------:R-:W-:Y:S01]  /*8b60*/  F2FP.F16.F32.PACK_AB R103, R2, R0 ;  /* 0x000000000267723e */ /* 0x000fe200000000ff */
[C---:B------:R-:W-:Y:S01]  /*8b70*/  FFMA R12, R41.reuse, R53, R12 ;  /* 0x00000035290c7223 */ /* 0x040fe2000000000c */
[----:B------:R-:W-:Y:S02]  /*8b80*/  HADD2.F32 R58, -RZ, R64.H1_H1 ;  /* 0x30000040ff3a7230 */ /* 0x000fe40000004100 */
[C---:B------:R-:W-:Y:S01]  /*8b90*/  FMUL R16, R38.reuse, R20 ;  /* 0x0000001426107220 */ /* 0x040fe20000400000 */
[C---:B------:R-:W-:Y:S01]  /*8ba0*/  FFMA R13, R41.reuse, R54, R13 ;  /* 0x00000036290d7223 */ /* 0x040fe2000000000d */
[----:B------:R1:W-:Y:S01]  /*8bb0*/  STS.128 [R93+0x6000], R100 ;  /* 0x006000645d007388 */ /* 0x0003e20000000c00 */
[--C-:B------:R-:W-:Y:S02]  /*8bc0*/  HADD2.F32 R59, -RZ, R65.reuse.H0_H0 ;  /* 0x20000041ff3b7230 */ /* 0x100fe40000004100 */
[C---:B------:R-:W-:Y:S01]  /*8bd0*/  FMUL R17, R38.reuse, R21 ;  /* 0x0000001526117220 */ /* 0x040fe20000400000 */
[C---:B------:R-:W-:Y:S01]  /*8be0*/  FFMA R14, R41.reuse, R55, R14 ;  /* 0x00000037290e7223 */ /* 0x040fe2000000000e */
[----:B------:R-:W-:Y:S02]  /*8bf0*/  HADD2.F32 R60, -RZ, R65.H1_H1 ;  /* 0x30000041ff3c7230 */ /* 0x000fe40000004100 */
[C---:B------:R-:W-:Y:S01]  /*8c00*/  FMUL R18, R38.reuse, R22 ;  /* 0x0000001626127220 */ /* 0x040fe20000400000 */
[C---:B------:R-:W-:Y:S01]  /*8c10*/  FFMA R19, R41.reuse, R56, R19 ;  /* 0x0000003829137223 */ /* 0x040fe20000000013 */
        /* <DEDUP_REMOVED lines=13> */
[----:B------:R-:W-:Y:S01]  /*8cf0*/  FMUL R27, R38, R27 ;  /* 0x0000001b261b7220 */ /* 0x000fe20000400000 */
[----:B------:R-:W-:Y:S01]  /*8d00*/  F2FP.F16.F32.PACK_AB R104, R10, R3 ;  /* 0x000000030a68723e */ /* 0x000fe200000000ff */
[----:B------:R-:W-:Y:S01]  /*8d10*/  FFMA R20, R41, R61, R20 ;  /* 0x0000003d29147223 */ /* 0x000fe20000000014 */
[----:B------:R-:W-:Y:S01]  /*8d20*/  F2FP.F16.F32.PACK_AB R105, R15, R11 ;  /* 0x0000000b0f69723e */ /* 0x000fe200000000ff */
[----:B------:R-:W-:Y:S01]  /*8d30*/  HADD2.F32 R66, -RZ, R72.H1_H1 ;  /* 0x30000048ff427230 */ /* 0x000fe20000004100 */
[----:B------:R-:W-:Y:S01]  /*8d40*/  F2FP.F16.F32.PACK_AB R106, R13, R12 ;  /* 0x0000000c0d6a723e */ /* 0x000fe200000000ff */
[C---:B------:R-:W-:Y:S01]  /*8d50*/  FMUL R24, R38.reuse, R28 ;  /* 0x0000001c26187220 */ /* 0x040fe20000400000 */
[----:B------:R-:W-:Y:S01]  /*8d60*/  F2FP.F16.F32.PACK_AB R107, R19, R14 ;  /* 0x0000000e136b723e */ /* 0x000fe200000000ff */
[C---:B------:R-:W-:Y:S01]  /*8d70*/  FFMA R21, R41.reuse, R62, R21 ;  /* 0x0000003e29157223 */ /* 0x040fe20000000015 */
[--C-:B------:R-:W-:Y:S02]  /*8d80*/  HADD2.F32 R67, -RZ, R73.reuse.H0_H0 ;  /* 0x20000049ff437230 */ /* 0x100fe40000004100 */
[C---:B------:R-:W-:Y:S01]  /*8d90*/  FMUL R25, R38.reuse, R29 ;  /* 0x0000001d26197220 */ /* 0x040fe20000400000 */
[C---:B------:R-:W-:Y:S01]  /*8da0*/  FFMA R22, R41.reuse, R63, R22 ;  /* 0x0000003f29167223 */ /* 0x040fe20000000016 */
[----:B------:R1:W-:Y:S01]  /*8db0*/  STS.128 [R92+0x6010], R104 ;  /* 0x006010685c007388 */ /* 0x0003e20000000c00 */
        /* <DEDUP_REMOVED lines=48> */
.L_x_131:
[----:B------:R-:W-:Y:S05]  /*90c0*/  BSYNC.RECONVERGENT B0 ;  /* 0x0000000000007941 */ /* 0x000fea0003800200 */
.L_x_130:
[----:B------:R-:W-:Y:S01]  /*90d0*/  BAR.SYNC.DEFER_BLOCKING 0x1, 0x80 ;  /* 0x0042000000007b1d */ /* 0x000fe20000010000 */
[----:B------:R-:W-:Y:S01]  /*90e0*/  UISETP.NE.AND UP0, UPT, UR52, -0x4, UPT ;  /* 0xfffffffc3400788c */ /* 0x000fe2000bf05270 */
[----:B------:R-:W-:Y:S08]  /*90f0*/  IADD3 R0, PT, PT, R36, 0x1, RZ ;  /* 0x0000000124007810 */ /* 0x000ff00007ffe0ff */
[----:B------:R-:W-:Y:S05]  /*9100*/  BRA.U !UP0, `(.L_x_132) ;  /* 0x0000000108287547 */ /* 0x000fea000b800000 */
[----:B------:R-:W-:Y:S01]  /*9110*/  ISETP.NE.AND P0, PT, R98, RZ, PT ;  /* 0x000000ff6200720c */ /* 0x000fe20003f05270 */
[----:B------:R-:W-:Y:S01]  /*9120*/  IMAD.U32 R3, RZ, RZ, UR46 ;  /* 0x0000002eff037e24 */ /* 0x000fe2000f8e00ff */
[----:B------:R-:W-:Y:S01]  /*9130*/  UIADD3 UR4, UPT, UPT, UR46, 0x1, URZ ;  /* 0x000000012e047890 */ /* 0x000fe2000fffe0ff */
[----:B------:R-:W-:Y:S03]  /*9140*/  IMAD.U32 R2, RZ, RZ, UR47 ;  /* 0x0000002fff027e24 */ /* 0x000fe6000f8e00ff */
[----:B------:R-:W-:Y:S04]  /*9150*/  UISETP.NE.AND UP0, UPT, UR4, 0x4, UPT ;  /* 0x000000040400788c */ /* 0x000fe8000bf05270 */
[----:B------:R-:W-:Y:S03]  /*9160*/  USEL UR46, UR4, URZ, UP0 ;  /* 0x000000ff042e7287 */ /* 0x000fe60008000000 */
[----:B------:R-:W-:Y:S05]  /*9170*/  @P0 LEA R3, R3, UR44, 0x3 ;  /* 0x0000002c03030c11 */ /* 0x000fea000f8e18ff */
[----:B------:R-:W-:Y:S05]  /*9180*/  @P0 VIADD R3, R3, 0x60 ;  /* 0x0000006003030836 */ /* 0x000fea0000000000 */
[----:B------:R-:W-:Y:S04]  /*9190*/  @P0 PRMT R2, R2, 0x654, R3 ;  /* 0x0000065402020816 */ /* 0x000fe80000000003 */
[----:B------:R3:W-:Y:S03]  /*91a0*/  @P0 SYNCS.ARRIVE.TRANS64.RED.A1T0 RZ, [R2+URZ], RZ ;  /* 0x000000ff02ff09a7 */ /* 0x0007e600081004ff */
.L_x_132:
[----:B------:R-:W-:Y:S01]  /*91b0*/  R2UR UR4, R82 ;  /* 0x00000000520472ca */ /* 0x000fe200000e0000 */
[----:B------:R-:W-:Y:S01]  /*91c0*/  UISETP.NE.AND UP0, UPT, UR62, URZ, UPT ;  /* 0x000000ff3e00728c */ /* 0x000fe2000bf05270 */
[----:B------:R-:W-:Y:S01]  /*91d0*/  ISETP.NE.AND P0, PT, R86, 0x2, PT ;  /* 0x000000025600780c */ /* 0x000fe20003f05270 */
[----:B------:R-:W-:Y:S01]  /*91e0*/  UIADD3 UR20, UPT, UPT, UR37, UR63, URZ ;  /* 0x0000003f25147290 */ /* 0x000fe2000fffe0ff */
[----:B------:R-:W-:Y:S01]  /*91f0*/  ISETP.NE.AND P1, PT, R0, 0x4, PT ;  /* 0x000000040000780c */ /* 0x000fe20003f25270 */
[----:B------:R-:W-:Y:S01]  /*9200*/  UIADD3 UR52, UPT, UPT, UR52, 0x4, URZ ;  /* 0x0000000434347890 */ /* 0x000fe2000fffe0ff */
[----:B------:R-:W-:Y:S01]  /*9210*/  SEL R3, RZ, 0x1, P0 ;  /* 0x00000001ff037807 */ /* 0x000fe20000000000 */
[----:B------:R-:W-:Y:S01]  /*9220*/  UMOV UR36, UR61 ;  /* 0x0000003d00247c82 */ /* 0x000fe20008000000 */
[----:B---3--:R-:W-:Y:S02]  /*9230*/  SEL R2, RZ, 0x1, P1 ;  /* 0x00000001ff027807 */ /* 0x008fe40000800000 */
[----:B------:R-:W-:Y:S02]  /*9240*/  LOP3.LUT R88, R88, R3, RZ, 0x3c, !PT ;  /* 0x0000000358587212 */ /* 0x000fe400078e3cff */
[----:B------:R-:W-:Y:S01]  /*9250*/  LOP3.LUT R89, R89, R2, RZ, 0x3c, !PT ;  /* 0x0000000259597212 */ /* 0x000fe200078e3cff */
[----:B------:R-:W-:Y:S01]  /*9260*/  UIADD3 UR16, UPT, UPT, UR38, UR4, URZ ;  /* 0x0000000426107290 */ /* 0x000fe2000fffe0ff */
[----:B------:R-:W-:Y:S02]  /*9270*/  SEL R86, R86, RZ, P0 ;  /* 0x000000ff56567207 */ /* 0x000fe40000000000 */
[----:B------:R-:W-:Y:S01]  /*9280*/  SEL R36, R0, RZ, P1 ;  /* 0x000000ff00247207 */ /* 0x000fe20000800000 */
[----:B------:R-:W-:Y:S08]  /*9290*/  BRA.U UP0, `(.L_x_133) ;  /* 0xffffffbd00dc7547 */ /* 0x000ff0000b83ffff */
[----:B------:R-:W-:-:S13]  /*92a0*/  R2UR UR4, R83 ;  /* 0x00000000530472ca */ /* 0x000fda00000e0000 */
[----:B------:R-:W-:-:S09]  /*92b0*/  UISETP.NE.AND UP0, UPT, UR4, URZ, UPT ;  /* 0x000000ff0400728c */ /* 0x000fd2000bf05270 */
[----:B------:R-:W-:Y:S05]  /*92c0*/  BRA.U !UP0, `(.L_x_134) ;  /* 0x0000000108487547 */ /* 0x000fea000b800000 */
[----:B------:R-:W3:Y:S02]  /*92d0*/  LDCU.64 UR4, c[0x0][0x890] ;  /* 0x00011200ff0477ac */ /* 0x000ee40008000a00 */
[----:B---3--:R-:W-:-:S04]  /*92e0*/  UISETP.NE.U32.AND UP0, UPT, UR4, URZ, UPT ;  /* 0x000000ff0400728c */ /* 0x008fc8000bf05070 */
[----:B------:R-:W-:-:S09]  /*92f0*/  UISETP.NE.AND.EX UP0, UPT, UR5, URZ, UPT, UP0 ;  /* 0x000000ff0500728c */ /* 0x000fd2000bf05300 */
[----:B------:R-:W-:Y:S05]  /*9300*/  BRA.U UP0, `(.L_x_135) ;  /* 0x00000001000c7547 */ /* 0x000fea000b800000 */
[----:B------:R-:W-:-:S13]  /*9310*/  FSETP.NEU.AND P0, PT, R41, RZ, PT ;  /* 0x000000ff2900720b */ /* 0x000fda0003f0d000 */
[----:B------:R-:W-:Y:S05]  /*9320*/  @!P0 EXIT ;  /* 0x000000000000894d */ /* 0x000fea0003800000 */
[----:B------:R-:W-:Y:S05]  /*9330*/  BRA `(.L_x_134) ;  /* 0x00000000002c7947 */ /* 0x000fea0003800000 */
.L_x_135:
[----:B------:R-:W-:Y:S01]  /*9340*/  ISETP.NE.AND P0, PT, R85, RZ, PT ;  /* 0x000000ff5500720c */ /* 0x000fe20003f05270 */
[----:B------:R-:W-:-:S12]  /*9350*/  BSSY.RECONVERGENT B0, `(.L_x_134) ;  /* 0x0000009000007945 */ /* 0x000fd80003800200 */
[----:B------:R-:W-:Y:S05]  /*9360*/  @P0 BRA `(.L_x_136) ;  /* 0x0000000000140947 */ /* 0x000fea0003800000 */
[----:B------:R-:W3:Y:S02]  /*9370*/  LDCU.64 UR4, c[0x0][0x888] ;  /* 0x00011100ff0477ac */ /* 0x000ee40008000a00 */
[----:B---3--:R-:W-:-:S04]  /*9380*/  ISETP.NE.U32.AND P0, PT, RZ, UR4, PT ;  /* 0x00000004ff007c0c */ /* 0x008fc8000bf05070 */
[----:B------:R-:W-:-:S13]  /*9390*/  ISETP.NE.AND.EX P0, PT, RZ, UR5, PT, P0 ;  /* 0x00000005ff007c0c */ /* 0x000fda000bf05300 */
[----:B------:R-:W-:Y:S05]  /*93a0*/  @!P0 EXIT ;  /* 0x000000000000894d */ /* 0x000fea0003800000 */
[----:B------:R-:W-:Y:S05]  /*93b0*/  BRA `(.L_x_137) ;  /* 0x0000000000087947 */ /* 0x000fea0003800000 */
.L_x_136:
[----:B------:R-:W-:-:S13]  /*93c0*/  FSETP.NEU.AND P0, PT, R41, RZ, PT ;  /* 0x000000ff2900720b */ /* 0x000fda0003f0d000 */
[----:B------:R-:W-:Y:S05]  /*93d0*/  @!P0 EXIT ;  /* 0x000000000000894d */ /* 0x000fea0003800000 */
.L_x_137:
[----:B------:R-:W-:Y:S05]  /*93e0*/  BSYNC.RECONVERGENT B0 ;  /* 0x0000000000007941 */ /* 0x000fea0003800200 */
.L_x_134:
[----:B------:R-:W-:Y:S01]  /*93f0*/  ULEA UR4, UR46, UR44, 0x3 ;  /* 0x0000002c2e047291 */ /* 0x000fe2000f8e18ff */
[----:B------:R-:W-:-:S04]  /*9400*/  DEPBAR.LE SB0, 0x0 ;  /* 0x000080000000791a */ /* 0x000fc80000000000 */
[----:B------:R-:W-:-:S04]  /*9410*/  UIADD3 UR4, UPT, UPT, UR4, 0x60, URZ ;  /* 0x0000006004047890 */ /* 0x000fc8000fffe0ff */
[----:B------:R-:W-:-:S09]  /*9420*/  UPRMT UR4, UR47, 0x654, UR4 ;  /* 0x000006542f047896 */ /* 0x000fd20008000004 */
[----:B------:R-:W-:Y:S01]  /*9430*/  SYNCS.ARRIVE.TRANS64.RED.A1T0 RZ, [UR4], RZ ;  /* 0x000000ffffff79a7 */ /* 0x000fe20008100404 */
[----:B------:R-:W-:Y:S05]  /*9440*/  EXIT ;  /* 0x000000000000794d */ /* 0x000fea0003800000 */
.L_x_24:
[----:B--2---:R2:W3:Y:S02]  /*9450*/  SYNCS.PHASECHK.TRANS64.TRYWAIT P0, [R3+URZ+0x100], R2 ;  /* 0x00010002030075a7 */ /* 0x0044e400080011ff */
[----:B---3--:R-:W-:Y:S05]  /*9460*/  @!P0 NANOSLEEP.SYNCS 0x989680 ;  /* 0x009896800000895d */ /* 0x008fea0003900000 */
[----:B------:R-:W3:Y:S02]  /*9470*/  @!P0 SYNCS.PHASECHK.TRANS64 P0, [R3+URZ+0x100], R2 ;  /* 0x00010002030085a7 */ /* 0x000ee400080010ff */
[----:B---3--:R-:W-:Y:S05]  /*9480*/  @!P0 BRA `(.L_x_24) ;  /* 0xfffffffc00f08947 */ /* 0x008fea000383ffff */
[----:B------:R-:W-:Y:S05]  /*9490*/  BRA `(.L_x_138) ;  /* 0xffffff8400207947 */ /* 0x000fea000383ffff */
.L_x_27:
[----:B-1----:R-:W-:-:S07]  /*94a0*/  MOV R0, UR33 ;  /* 0x0000002100007c02 */ /* 0x002fce0008000f00 */
.L_x_139:
[----:B-1----:R1:W2:Y:S02]  /*94b0*/  SYNCS.PHASECHK.TRANS64.TRYWAIT P0, [R0+URZ+0x20], R3 ;  /* 0x00002003000075a7 */ /* 0x0022a400080011ff */
[----:B--2---:R-:W-:Y:S05]  /*94c0*/  @!P0 NANOSLEEP.SYNCS 0x989680 ;  /* 0x009896800000895d */ /* 0x004fea0003900000 */
[----:B------:R-:W2:Y:S02]  /*94d0*/  @!P0 SYNCS.PHASECHK.TRANS64 P0, [R0+URZ+0x20], R3 ;  /* 0x00002003000085a7 */ /* 0x000ea400080010ff */
[----:B--2---:R-:W-:Y:S05]  /*94e0*/  @!P0 BRA `(.L_x_139) ;  /* 0xfffffffc00f08947 */ /* 0x004fea000383ffff */
[----:B------:R-:W-:Y:S05]  /*94f0*/  BRA `(.L_x_26) ;  /* 0xffffff8400687947 */ /* 0x000fea000383ffff */
.L_x_34:
[----:B-1----:R-:W-:-:S07]  /*9500*/  MOV R0, UR17 ;  /* 0x0000001100007c02 */ /* 0x002fce0008000f00 */
.L_x_140:
[----:B-1----:R1:W2:Y:S02]  /*9510*/  SYNCS.PHASECHK.TRANS64.TRYWAIT P0, [R0+URZ+0x20], R3 ;  /* 0x00002003000075a7 */ /* 0x0022a400080011ff */
[----:B--2---:R-:W-:Y:S05]  /*9520*/  @!P0 NANOSLEEP.SYNCS 0x989680 ;  /* 0x009896800000895d */ /* 0x004fea0003900000 */
[----:B------:R-:W2:Y:S02]  /*9530*/  @!P0 SYNCS.PHASECHK.TRANS64 P0, [R0+URZ+0x20], R3 ;  /* 0x00002003000085a7 */ /* 0x000ea400080010ff */
[----:B--2---:R-:W-:Y:S05]  /*9540*/  @!P0 BRA `(.L_x_140) ;  /* 0xfffffffc00f08947 */ /* 0x004fea000383ffff */
[----:B------:R-:W-:Y:S05]  /*9550*/  BRA `(.L_x_33) ;  /* 0xffffff8800247947 */ /* 0x000fea000383ffff */
.L_x_39:
[----:B-1----:R1:W2:Y:S02]  /*9560*/  SYNCS.PHASECHK.TRANS64.TRYWAIT P0, [R3+URZ+0x90], R0 ;  /* 0x00009000030075a7 */ /* 0x0022a400080011ff */
[----:B--2---:R-:W-:Y:S05]  /*9570*/  @!P0 NANOSLEEP.SYNCS 0x989680 ;  /* 0x009896800000895d */ /* 0x004fea0003900000 */
[----:B------:R-:W2:Y:S02]  /*9580*/  @!P0 SYNCS.PHASECHK.TRANS64 P0, [R3+URZ+0x90], R0 ;  /* 0x00009000030085a7 */ /* 0x000ea400080010ff */
[----:B--2---:R-:W-:Y:S05]  /*9590*/  @!P0 BRA `(.L_x_39) ;  /* 0xfffffffc00f08947 */ /* 0x004fea000383ffff */
[----:B------:R-:W-:Y:S05]  /*95a0*/  BRA `(.L_x_141) ;  /* 0xffffff8800c87947 */ /* 0x000fea000383ffff */
.L_x_43:
[----:B-1----:R-:W-:-:S07]  /*95b0*/  MOV R0, UR4 ;  /* 0x0000000400007c02 */ /* 0x002fce0008000f00 */
.L_x_142:
[----:B-1----:R1:W2:Y:S02]  /*95c0*/  SYNCS.PHASECHK.TRANS64.TRYWAIT P0, [R0+URZ], R3 ;  /* 0x00000003000075a7 */ /* 0x0022a400080011ff */
[----:B--2---:R-:W-:Y:S05]  /*95d0*/  @!P0 NANOSLEEP.SYNCS 0x989680 ;  /* 0x009896800000895d */ /* 0x004fea0003900000 */
[----:B------:R-:W2:Y:S02]  /*95e0*/  @!P0 SYNCS.PHASECHK.TRANS64 P0, [R0+URZ], R3 ;  /* 0x00000003000085a7 */ /* 0x000ea400080010ff */
[----:B--2---:R-:W-:Y:S05]  /*95f0*/  @!P0 BRA `(.L_x_142) ;  /* 0xfffffffc00f08947 */ /* 0x004fea000383ffff */
[----:B------:R-:W-:Y:S05]  /*9600*/  BRA `(.L_x_143) ;  /* 0xffffff9000707947 */ /* 0x000fea000383ffff */
.L_x_44:
[----:B------:R-:W-:-:S07]  /*9610*/  MOV R0, UR5 ;  /* 0x0000000500007c02 */ /* 0x000fce0008000f00 */
.L_x_144:
[----:B-1----:R1:W2:Y:S02]  /*9620*/  SYNCS.PHASECHK.TRANS64.TRYWAIT P0, [R0+URZ], R3 ;  /* 0x00000003000075a7 */ /* 0x0022a400080011ff */
[----:B--2---:R-:W-:Y:S05]  /*9630*/  @!P0 NANOSLEEP.SYNCS 0x989680 ;  /* 0x009896800000895d */ /* 0x004fea0003900000 */
[----:B------:R-:W2:Y:S02]  /*9640*/  @!P0 SYNCS.PHASECHK.TRANS64 P0, [R0+URZ], R3 ;  /* 0x00000003000085a7 */ /* 0x000ea400080010ff */
[----:B--2---:R-:W-:Y:S05]  /*9650*/  @!P0 BRA `(.L_x_144) ;  /* 0xfffffffc00f08947 */ /* 0x004fea000383ffff */
[----:B------:R-:W-:Y:S05]  /*9660*/  BRA `(.L_x_145) ;  /* 0xffffff90007c7947 */ /* 0x000fea000383ffff */
.L_x_45:
[----:B------:R-:W-:-:S07]  /*9670*/  MOV R0, UR5 ;  /* 0x0000000500007c02 */ /* 0x000fce0008000f00 */
.L_x_146:
[----:B-1----:R1:W2:Y:S02]  /*9680*/  SYNCS.PHASECHK.TRANS64.TRYWAIT P0, [R0+URZ], R3 ;  /* 0x00000003000075a7 */ /* 0x0022a400080011ff */
[----:B--2---:R-:W-:Y:S05]  /*9690*/  @!P0 NANOSLEEP.SYNCS 0x989680 ;  /* 0x009896800000895d */ /* 0x004fea0003900000 */
[----:B------:R-:W2:Y:S02]  /*96a0*/  @!P0 SYNCS.PHASECHK.TRANS64 P0, [R0+URZ], R3 ;  /* 0x00000003000085a7 */ /* 0x000ea400080010ff */
[----:B--2---:R-:W-:Y:S05]  /*96b0*/  @!P0 BRA `(.L_x_146) ;  /* 0xfffffffc00f08947 */ /* 0x004fea000383ffff */
[----:B------:R-:W-:Y:S05]  /*96c0*/  BRA `(.L_x_147) ;  /* 0xffffff9000887947 */ /* 0x000fea000383ffff */
.L_x_48:
[----:B-1----:R1:W2:Y:S02]  /*96d0*/  SYNCS.PHASECHK.TRANS64.TRYWAIT P0, [R2+URZ+0xf0], R5 ;  /* 0x0000f005020075a7 */ /* 0x0022a400080011ff */
[----:B--2---:R-:W-:Y:S05]  /*96e0*/  @!P0 NANOSLEEP.SYNCS 0x989680 ;  /* 0x009896800000895d */ /* 0x004fea0003900000 */
[----:B------:R-:W2:Y:S02]  /*96f0*/  @!P0 SYNCS.PHASECHK.TRANS64 P0, [R2+URZ+0xf0], R5 ;  /* 0x0000f005020085a7 */ /* 0x000ea400080010ff */
[----:B--2---:R-:W-:Y:S05]  /*9700*/  @!P0 BRA `(.L_x_48) ;  /* 0xfffffffc00f08947 */ /* 0x004fea000383ffff */
[----:B------:R-:W-:Y:S05]  /*9710*/  BRA `(.L_x_148) ;  /* 0xffffff9000e47947 */ /* 0x000fea000383ffff */
.L_x_49:
[----:B------:R-:W-:-:S07]  /*9720*/  MOV R2, UR4 ;  /* 0x0000000400027c02 */ /* 0x000fce0008000f00 */
.L_x_149:
[----:B-1----:R1:W2:Y:S02]  /*9730*/  SYNCS.PHASECHK.TRANS64.TRYWAIT P0, [R2+URZ+0xa0], R5 ;  /* 0x0000a005020075a7 */ /* 0x0022a400080011ff */
[----:B--2---:R-:W-:Y:S05]  /*9740*/  @!P0 NANOSLEEP.SYNCS 0x989680 ;  /* 0x009896800000895d */ /* 0x004fea0003900000 */
[----:B------:R-:W2:Y:S02]  /*9750*/  @!P0 SYNCS.PHASECHK.TRANS64 P0, [R2+URZ+0xa0], R5 ;  /* 0x0000a005020085a7 */ /* 0x000ea400080010ff */
[----:B--2---:R-:W-:Y:S05]  /*9760*/  @!P0 BRA `(.L_x_149) ;  /* 0xfffffffc00f08947 */ /* 0x004fea000383ffff */
[----:B------:R-:W-:Y:S05]  /*9770*/  BRA `(.L_x_150) ;  /* 0xffffff9000f47947 */ /* 0x000fea000383ffff */
.L_x_50:
[----:B-1----:R1:W2:Y:S02]  /*9780*/  SYNCS.PHASECHK.TRANS64.TRYWAIT P1, [R2+URZ+0x90], R5 ;  /* 0x00009005020075a7 */ /* 0x0022a400080211ff */
[----:B--2---:R-:W-:Y:S05]  /*9790*/  @!P1 NANOSLEEP.SYNCS 0x989680 ;  /* 0x009896800000995d */ /* 0x004fea0003900000 */
[----:B------:R-:W2:Y:S02]  /*97a0*/  @!P1 SYNCS.PHASECHK.TRANS64 P1, [R2+URZ+0x90], R5 ;  /* 0x00009005020095a7 */ /* 0x000ea400080210ff */
[----:B--2---:R-:W-:Y:S05]  /*97b0*/  @!P1 BRA `(.L_x_50) ;  /* 0xfffffffc00f09947 */ /* 0x004fea000383ffff */
[----:B------:R-:W-:Y:S05]  /*97c0*/  BRA `(.L_x_151) ;  /* 0xffffff9400247947 */ /* 0x000fea000383ffff */
.L_x_53:
[----:B------:R-:W-:-:S07]  /*97d0*/  MOV R0, UR4 ;  /* 0x0000000400007c02 */ /* 0x000fce0008000f00 */
.L_x_152:
[----:B-1----:R1:W2:Y:S02]  /*97e0*/  SYNCS.PHASECHK.TRANS64.TRYWAIT P0, [R0+URZ+0xa0], R3 ;  /* 0x0000a003000075a7 */ /* 0x0022a400080011ff */
[----:B--2---:R-:W-:Y:S05]  /*97f0*/  @!P0 NANOSLEEP.SYNCS 0x989680 ;  /* 0x009896800000895d */ /* 0x004fea0003900000 */
[----:B------:R-:W2:Y:S02]  /*9800*/  @!P0 SYNCS.PHASECHK.TRANS64 P0, [R0+URZ+0xa0], R3 ;  /* 0x0000a003000085a7 */ /* 0x000ea400080010ff */
[----:B--2---:R-:W-:Y:S05]  /*9810*/  @!P0 BRA `(.L_x_152) ;  /* 0xfffffffc00f08947 */ /* 0x004fea000383ffff */
[----:B------:R-:W-:Y:S05]  /*9820*/  BRA `(.L_x_52) ;  /* 0xffffff9400787947 */ /* 0x000fea000383ffff */
.L_x_60:
[----:B-1----:R1:W2:Y:S02]  /*9830*/  SYNCS.PHASECHK.TRANS64.TRYWAIT P1, [R0+URZ+0x90], R5 ;  /* 0x00009005000075a7 */ /* 0x0022a400080211ff */
[----:B--2---:R-:W-:Y:S05]  /*9840*/  @!P1 NANOSLEEP.SYNCS 0x989680 ;  /* 0x009896800000995d */ /* 0x004fea0003900000 */
[----:B------:R-:W2:Y:S02]  /*9850*/  @!P1 SYNCS.PHASECHK.TRANS64 P1, [R0+URZ+0x90], R5 ;  /* 0x00009005000095a7 */ /* 0x000ea400080210ff */
[----:B--2---:R-:W-:Y:S05]  /*9860*/  @!P1 BRA `(.L_x_60) ;  /* 0xfffffffc00f09947 */ /* 0x004fea000383ffff */
[----:B------:R-:W-:Y:S05]  /*9870*/  BRA `(.L_x_153) ;  /* 0xffffff9800ec7947 */ /* 0x000fea000383ffff */
.L_x_61:
[----:B------:R-:W-:-:S07]  /*9880*/  MOV R3, UR30 ;  /* 0x0000001e00037c02 */ /* 0x000fce0008000f00 */
.L_x_154:
[----:B-1----:R1:W2:Y:S02]  /*9890*/  SYNCS.PHASECHK.TRANS64.TRYWAIT P0, [R3+URZ+0xd0], R0 ;  /* 0x0000d000030075a7 */ /* 0x0022a400080011ff */
[----:B--2---:R-:W-:Y:S05]  /*98a0*/  @!P0 NANOSLEEP.SYNCS 0x989680 ;  /* 0x009896800000895d */ /* 0x004fea0003900000 */
[----:B------:R-:W2:Y:S02]  /*98b0*/  @!P0 SYNCS.PHASECHK.TRANS64 P0, [R3+URZ+0xd0], R0 ;  /* 0x0000d000030085a7 */ /* 0x000ea400080010ff */
[----:B--2---:R-:W-:Y:S05]  /*98c0*/  @!P0 BRA `(.L_x_154) ;  /* 0xfffffffc00f08947 */ /* 0x004fea000383ffff */
[----:B------:R-:W-:Y:S05]  /*98d0*/  BRA `(.L_x_155) ;  /* 0xffffff9c00247947 */ /* 0x000fea000383ffff */
.L_x_64:
[----:B------:R-:W-:Y:S07]  /*98e0*/  MOV R0, UR5 ;  /* 0x0000000500007c02 */ /* 0x000fee0008000f00 */
.L_x_156:
[----:B-1----:R1:W2:Y:S02]  /*98f0*/  SYNCS.PHASECHK.TRANS64.TRYWAIT P0, [R0+URZ], R3 ;  /* 0x00000003000075a7 */ /* 0x0022a400080011ff */
[----:B--2---:R-:W-:Y:S05]  /*9900*/  @!P0 NANOSLEEP.SYNCS 0x989680 ;  /* 0x009896800000895d */ /* 0x004fea0003900000 */
[----:B------:R-:W2:Y:S02]  /*9910*/  @!P0 SYNCS.PHASECHK.TRANS64 P0, [R0+URZ], R3 ;  /* 0x00000003000085a7 */ /* 0x000ea400080010ff */
[----:B--2---:R-:W-:Y:S05]  /*9920*/  @!P0 BRA `(.L_x_156) ;  /* 0xfffffffc00f08947 */ /* 0x004fea000383ffff */
[----:B------:R-:W-:Y:S05]  /*9930*/  BRA `(.L_x_63) ;  /* 0xffffff9c00407947 */ /* 0x000fea000383ffff */
.L_x_67:
[----:B------:R-:W-:-:S07]  /*9940*/  MOV R0, UR4 ;  /* 0x0000000400007c02 */ /* 0x000fce0008000f00 */
.L_x_157:
[----:B--2---:R2:W4:Y:S02]  /*9950*/  SYNCS.PHASECHK.TRANS64.TRYWAIT P0, [R0+URZ], R3 ;  /* 0x00000003000075a7 */ /* 0x00452400080011ff */
[----:B----4-:R-:W-:Y:S05]  /*9960*/  @!P0 NANOSLEEP.SYNCS 0x989680 ;  /* 0x009896800000895d */ /* 0x010fea0003900000 */
[----:B------:R-:W4:Y:S02]  /*9970*/  @!P0 SYNCS.PHASECHK.TRANS64 P0, [R0+URZ], R3 ;  /* 0x00000003000085a7 */ /* 0x000f2400080010ff */
[----:B----4-:R-:W-:Y:S05]  /*9980*/  @!P0 BRA `(.L_x_157) ;  /* 0xfffffffc00f08947 */ /* 0x010fea000383ffff */
[----:B------:R-:W-:Y:S05]  /*9990*/  BRA `(.L_x_158) ;  /* 0xffffffa0001c7947 */ /* 0x000fea000383ffff */
.L_x_68:
[----:B------:R-:W-:-:S07]  /*99a0*/  MOV R0, UR5 ;  /* 0x0000000500007c02 */ /* 0x000fce0008000f00 */
.L_x_159:
[----:B-1----:R1:W2:Y:S02]  /*99b0*/  SYNCS.PHASECHK.TRANS64.TRYWAIT P0, [R0+URZ], R3 ;  /* 0x00000003000075a7 */ /* 0x0022a400080011ff */
[----:B--2---:R-:W-:Y:S05]  /*99c0*/  @!P0 NANOSLEEP.SYNCS 0x989680 ;  /* 0x009896800000895d */ /* 0x004fea0003900000 */
[----:B------:R-:W2:Y:S02]  /*99d0*/  @!P0 SYNCS.PHASECHK.TRANS64 P0, [R0+URZ], R3 ;  /* 0x00000003000085a7 */ /* 0x000ea400080010ff */
[----:B--2---:R-:W-:Y:S05]  /*99e0*/  @!P0 BRA `(.L_x_159) ;  /* 0xfffffffc00f08947 */ /* 0x004fea000383ffff */
[----:B------:R-:W-:Y:S05]  /*99f0*/  BRA `(.L_x_160) ;  /* 0xffffffa000287947 */ /* 0x000fea000383ffff */
.L_x_69:
[----:B------:R-:W-:-:S07]  /*9a00*/  MOV R0, UR5 ;  /* 0x0000000500007c02 */ /* 0x000fce0008000f00 */
.L_x_161:
[----:B-1----:R1:W2:Y:S02]  /*9a10*/  SYNCS.PHASECHK.TRANS64.TRYWAIT P0, [R0+URZ], R3 ;  /* 0x00000003000075a7 */ /* 0x0022a400080011ff */
[----:B--2---:R-:W-:Y:S05]  /*9a20*/  @!P0 NANOSLEEP.SYNCS 0x989680 ;  /* 0x009896800000895d */ /* 0x004fea0003900000 */
[----:B------:R-:W2:Y:S02]  /*9a30*/  @!P0 SYNCS.PHASECHK.TRANS64 P0, [R0+URZ], R3 ;  /* 0x00000003000085a7 */ /* 0x000ea400080010ff */
[----:B--2---:R-:W-:Y:S05]  /*9a40*/  @!P0 BRA `(.L_x_161) ;  /* 0xfffffffc00f08947 */ /* 0x004fea000383ffff */
[----:B------:R-:W-:Y:S05]  /*9a50*/  BRA `(.L_x_162) ;  /* 0xffffffa000347947 */ /* 0x000fea000383ffff */
.L_x_70:
[----:B------:R-:W-:-:S07]  /*9a60*/  MOV R0, UR4 ;  /* 0x0000000400007c02 */ /* 0x000fce0008000f00 */
.L_x_163:
[----:B-1----:R1:W2:Y:S02]  /*9a70*/  SYNCS.PHASECHK.TRANS64.TRYWAIT P0, [R0+URZ], R3 ;  /* 0x00000003000075a7 */ /* 0x0022a400080011ff */
[----:B--2---:R-:W-:Y:S05]  /*9a80*/  @!P0 NANOSLEEP.SYNCS 0x989680 ;  /* 0x009896800000895d */ /* 0x004fea0003900000 */
[----:B------:R-:W2:Y:S02]  /*9a90*/  @!P0 SYNCS.PHASECHK.TRANS64 P0, [R0+URZ], R3 ;  /* 0x00000003000085a7 */ /* 0x000ea400080010ff */
[----:B--2---:R-:W-:Y:S05]  /*9aa0*/  @!P0 BRA `(.L_x_163) ;  /* 0xfffffffc00f08947 */ /* 0x004fea000383ffff */
[----:B------:R-:W-:Y:S05]  /*9ab0*/  BRA `(.L_x_164) ;  /* 0xffffffa000407947 */ /* 0x000fea000383ffff */
.L_x_75:
[----:B--2---:R2:W3:Y:S02]  /*9ac0*/  SYNCS.PHASECHK.TRANS64.TRYWAIT P0, [R12+URZ+0x90], R9 ;  /* 0x000090090c0075a7 */ /* 0x0044e400080011ff */
[----:B---3--:R-:W-:Y:S05]  /*9ad0*/  @!P0 NANOSLEEP.SYNCS 0x989680 ;  /* 0x009896800000895d */ /* 0x008fea0003900000 */
[----:B------:R-:W3:Y:S02]  /*9ae0*/  @!P0 SYNCS.PHASECHK.TRANS64 P0, [R12+URZ+0x90], R9 ;  /* 0x000090090c0085a7 */ /* 0x000ee400080010ff */
[----:B---3--:R-:W-:Y:S05]  /*9af0*/  @!P0 BRA `(.L_x_75) ;  /* 0xfffffffc00f08947 */ /* 0x008fea000383ffff */
[----:B------:R-:W-:Y:S05]  /*9b00*/  BRA `(.L_x_165) ;  /* 0xffffffa400607947 */ /* 0x000fea000383ffff */
.L_x_78:
[----:B------:R-:W-:Y:S07]  /*9b10*/  MOV R0, UR21 ;  /* 0x0000001500007c02 */ /* 0x000fee0008000f00 */
.L_x_166:
[----:B--2---:R2:W3:Y:S02]  /*9b20*/  SYNCS.PHASECHK.TRANS64.TRYWAIT P2, [R0+URZ+0x88], R11 ;  /* 0x0000880b000075a7 */ /* 0x0044e400080411ff */
[----:B---3--:R-:W-:Y:S05]  /*9b30*/  @!P2 NANOSLEEP.SYNCS 0x989680 ;  /* 0x009896800000a95d */ /* 0x008fea0003900000 */
[----:B------:R-:W3:Y:S02]  /*9b40*/  @!P2 SYNCS.PHASECHK.TRANS64 P2, [R0+URZ+0x88], R11 ;  /* 0x0000880b0000a5a7 */ /* 0x000ee400080410ff */
[----:B---3--:R-:W-:Y:S05]  /*9b50*/  @!P2 BRA `(.L_x_166) ;  /* 0xfffffffc00f0a947 */ /* 0x008fea000383ffff */
[----:B------:R-:W-:Y:S05]  /*9b60*/  BRA `(.L_x_77) ;  /* 0xffffffa800c87947 */ /* 0x000fea000383ffff */
.L_x_81:
[----:B--2---:R-:W-:Y:S07]  /*9b70*/  MOV R0, UR21 ;  /* 0x0000001500007c02 */ /* 0x004fee0008000f00 */
.L_x_167:
[----:B--2---:R2:W3:Y:S02]  /*9b80*/  SYNCS.PHASECHK.TRANS64.TRYWAIT P0, [R0+URZ+0x60], R9 ;  /* 0x00006009000075a7 */ /* 0x0044e400080011ff */
[----:B---3--:R-:W-:Y:S05]  /*9b90*/  @!P0 NANOSLEEP.SYNCS 0x989680 ;  /* 0x009896800000895d */ /* 0x008fea0003900000 */
[----:B------:R-:W3:Y:S02]  /*9ba0*/  @!P0 SYNCS.PHASECHK.TRANS64 P0, [R0+URZ+0x60], R9 ;  /* 0x00006009000085a7 */ /* 0x000ee400080010ff */
[----:B---3--:R-:W-:Y:S05]  /*9bb0*/  @!P0 BRA `(.L_x_167) ;  /* 0xfffffffc00f08947 */ /* 0x008fea000383ffff */
[----:B------:R-:W-:Y:S05]  /*9bc0*/  BRA `(.L_x_168) ;  /* 0xffffffac00247947 */ /* 0x000fea000383ffff */
.L_x_82:
[----:B------:R-:W-:Y:S07]  /*9bd0*/  MOV R0, UR21 ;  /* 0x0000001500007c02 */ /* 0x000fee0008000f00 */
.L_x_169:
[----:B--2---:R2:W3:Y:S02]  /*9be0*/  SYNCS.PHASECHK.TRANS64.TRYWAIT P0, [R0+URZ+0x68], R9 ;  /* 0x00006809000075a7 */ /* 0x0044e400080011ff */
[----:B---3--:R-:W-:Y:S05]  /*9bf0*/  @!P0 NANOSLEEP.SYNCS 0x989680 ;  /* 0x009896800000895d */ /* 0x008fea0003900000 */
[----:B------:R-:W3:Y:S02]  /*9c00*/  @!P0 SYNCS.PHASECHK.TRANS64 P0, [R0+URZ+0x68], R9 ;  /* 0x00006809000085a7 */ /* 0x000ee400080010ff */
[----:B---3--:R-:W-:Y:S05]  /*9c10*/  @!P0 BRA `(.L_x_169) ;  /* 0xfffffffc00f08947 */ /* 0x008fea000383ffff */
[----:B------:R-:W-:Y:S05]  /*9c20*/  BRA `(.L_x_170) ;  /* 0xffffffac00607947 */ /* 0x000fea000383ffff */
.L_x_83:
[----:B------:R-:W-:Y:S07]  /*9c30*/  MOV R0, UR21 ;  /* 0x0000001500007c02 */ /* 0x000fee0008000f00 */
.L_x_171:
[----:B--2---:R2:W3:Y:S02]  /*9c40*/  SYNCS.PHASECHK.TRANS64.TRYWAIT P0, [R0+URZ+0x70], R9 ;  /* 0x00007009000075a7 */ /* 0x0044e400080011ff */
[----:B---3--:R-:W-:Y:S05]  /*9c50*/  @!P0 NANOSLEEP.SYNCS 0x989680 ;  /* 0x009896800000895d */ /* 0x008fea0003900000 */
[----:B------:R-:W3:Y:S02]  /*9c60*/  @!P0 SYNCS.PHASECHK.TRANS64 P0, [R0+URZ+0x70], R9 ;  /* 0x00007009000085a7 */ /* 0x000ee400080010ff */
[----:B---3--:R-:W-:Y:S05]  /*9c70*/  @!P0 BRA `(.L_x_171) ;  /* 0xfffffffc00f08947 */ /* 0x008fea000383ffff */
[----:B------:R-:W-:Y:S05]  /*9c80*/  BRA `(.L_x_172) ;  /* 0xffffffac00a87947 */ /* 0x000fea000383ffff */
.L_x_84:
[----:B------:R-:W-:Y:S07]  /*9c90*/  MOV R0, UR21 ;  /* 0x0000001500007c02 */ /* 0x000fee0008000f00 */
.L_x_173:
[----:B--2---:R2:W3:Y:S02]  /*9ca0*/  SYNCS.PHASECHK.TRANS64.TRYWAIT P0, [R0+URZ+0x78], R9 ;  /* 0x00007809000075a7 */ /* 0x0044e400080011ff */
[----:B---3--:R-:W-:Y:S05]  /*9cb0*/  @!P0 NANOSLEEP.SYNCS 0x989680 ;  /* 0x009896800000895d */ /* 0x008fea0003900000 */
[----:B------:R-:W3:Y:S02]  /*9cc0*/  @!P0 SYNCS.PHASECHK.TRANS64 P0, [R0+URZ+0x78], R9 ;  /* 0x00007809000085a7 */ /* 0x000ee400080010ff */
[----:B---3--:R-:W-:Y:S05]  /*9cd0*/  @!P0 BRA `(.L_x_173) ;  /* 0xfffffffc00f08947 */ /* 0x008fea000383ffff */
[----:B------:R-:W-:Y:S05]  /*9ce0*/  BRA `(.L_x_174) ;  /* 0xffffffac00ec7947 */ /* 0x000fea000383ffff */
.L_x_86:
[----:B------:R-:W-:-:S07]  /*9cf0*/  MOV R0, UR21 ;  /* 0x0000001500007c02 */ /* 0x000fce0008000f00 */
.L_x_175:
[----:B---3--:R3:W4:Y:S02]  /*9d00*/  SYNCS.PHASECHK.TRANS64.TRYWAIT P0, [R0+URZ+0x60], R3 ;  /* 0x00006003000075a7 */ /* 0x00872400080011ff */
[----:B----4-:R-:W-:Y:S05]  /*9d10*/  @!P0 NANOSLEEP.SYNCS 0x989680 ;  /* 0x009896800000895d */ /* 0x010fea0003900000 */
[----:B------:R-:W4:Y:S02]  /*9d20*/  @!P0 SYNCS.PHASECHK.TRANS64 P0, [R0+URZ+0x60], R3 ;  /* 0x00006003000085a7 */ /* 0x000f2400080010ff */
[----:B----4-:R-:W-:Y:S05]  /*9d30*/  @!P0 BRA `(.L_x_175) ;  /* 0xfffffffc00f08947 */ /* 0x010fea000383ffff */
[----:B------:R-:W-:Y:S05]  /*9d40*/  BRA `(.L_x_176) ;  /* 0xffffffb000607947 */ /* 0x000fea000383ffff */
.L_x_87:
[----:B---3--:R-:W-:-:S07]  /*9d50*/  MOV R0, UR21 ;  /* 0x0000001500007c02 */ /* 0x008fce0008000f00 */
.L_x_177:
[----:B---3--:R3:W4:Y:S02]  /*9d60*/  SYNCS.PHASECHK.TRANS64.TRYWAIT P0, [R0+URZ+0x68], R3 ;  /* 0x00006803000075a7 */ /* 0x00872400080011ff */
[----:B----4-:R-:W-:Y:S05]  /*9d70*/  @!P0 NANOSLEEP.SYNCS 0x989680 ;  /* 0x009896800000895d */ /* 0x010fea0003900000 */
[----:B------:R-:W4:Y:S02]  /*9d80*/  @!P0 SYNCS.PHASECHK.TRANS64 P0, [R0+URZ+0x68], R3 ;  /* 0x00006803000085a7 */ /* 0x000f2400080010ff */
[----:B----4-:R-:W-:Y:S05]  /*9d90*/  @!P0 BRA `(.L_x_177) ;  /* 0xfffffffc00f08947 */ /* 0x010fea000383ffff */
[----:B------:R-:W-:Y:S05]  /*9da0*/  BRA `(.L_x_178) ;  /* 0xffffffb000507947 */ /* 0x000fea000383ffff */
.L_x_88:
[----:B---3--:R-:W-:-:S07]  /*9db0*/  MOV R0, UR21 ;  /* 0x0000001500007c02 */ /* 0x008fce0008000f00 */
.L_x_179:
[----:B---3--:R3:W4:Y:S02]  /*9dc0*/  SYNCS.PHASECHK.TRANS64.TRYWAIT P0, [R0+URZ+0x70], R3 ;  /* 0x00007003000075a7 */ /* 0x00872400080011ff */
[----:B----4-:R-:W-:Y:S05]  /*9dd0*/  @!P0 NANOSLEEP.SYNCS 0x989680 ;  /* 0x009896800000895d */ /* 0x010fea0003900000 */
[----:B------:R-:W4:Y:S02]  /*9de0*/  @!P0 SYNCS.PHASECHK.TRANS64 P0, [R0+URZ+0x70], R3 ;  /* 0x00007003000085a7 */ /* 0x000f2400080010ff */
[----:B----4-:R-:W-:Y:S05]  /*9df0*/  @!P0 BRA `(.L_x_179) ;  /* 0xfffffffc00f08947 */ /* 0x010fea000383ffff */
[----:B------:R-:W-:Y:S05]  /*9e00*/  BRA `(.L_x_180) ;  /* 0xffffffb000407947 */ /* 0x000fea000383ffff */
.L_x_90:
[----:B-1----:R1:W2:Y:S02]  /*9e10*/  SYNCS.PHASECHK.TRANS64.TRYWAIT P0, [R3+URZ+0x90], R0 ;  /* 0x00009000030075a7 */ /* 0x0022a400080011ff */
[----:B--2---:R-:W-:Y:S05]  /*9e20*/  @!P0 NANOSLEEP.SYNCS 0x989680 ;  /* 0x009896800000895d */ /* 0x004fea0003900000 */
[----:B------:R-:W2:Y:S02]  /*9e30*/  @!P0 SYNCS.PHASECHK.TRANS64 P0, [R3+URZ+0x90], R0 ;  /* 0x00009000030085a7 */ /* 0x000ea400080010ff */
[----:B--2---:R-:W-:Y:S05]  /*9e40*/  @!P0 BRA `(.L_x_90) ;  /* 0xfffffffc00f08947 */ /* 0x004fea000383ffff */
[----:B------:R-:W-:Y:S05]  /*9e50*/  BRA `(.L_x_181) ;  /* 0xffffffb400007947 */ /* 0x000fea000383ffff */
.L_x_101:
[----:B-1----:R-:W-:Y:S04]  /*9e60*/  MOV R2, UR44 ;  /* 0x0000002c00027c02 */ /* 0x002fe80008000f00 */
[----:B------:R1:W2:Y:S03]  /*9e70*/  SYNCS.PHASECHK.TRANS64.TRYWAIT P1, [R2+URZ+0x40], R3 ;  /* 0x00004003020075a7 */ /* 0x0002a600080211ff */
[----:B--2---:R-:W-:Y:S05]  /*9e80*/  @!P1 NANOSLEEP.SYNCS 0x989680 ;  /* 0x009896800000995d */ /* 0x004fea0003900000 */
[----:B------:R-:W2:Y:S02]  /*9e90*/  @!P1 SYNCS.PHASECHK.TRANS64 P1, [R2+URZ+0x40], R3 ;  /* 0x00004003020095a7 */ /* 0x000ea400080210ff */
[----:B--2---:R-:W-:Y:S05]  /*9ea0*/  @!P1 BRA `(.L_x_101) ;  /* 0xfffffffc00ec9947 */ /* 0x004fea000383ffff */
[----:B------:R-:W-:Y:S05]  /*9eb0*/  BRA `(.L_x_100) ;  /* 0xffffffc000707947 */ /* 0x000fea000383ffff */
.L_x_103:
[----:B-1----:R1:W4:Y:S02]  /*9ec0*/  SYNCS.PHASECHK.TRANS64.TRYWAIT P0, [R99+URZ+0xb0], R0 ;  /* 0x0000b000630075a7 */ /* 0x00232400080011ff */
[----:B----4-:R-:W-:Y:S05]  /*9ed0*/  @!P0 NANOSLEEP.SYNCS 0x989680 ;  /* 0x009896800000895d */ /* 0x010fea0003900000 */
[----:B------:R-:W4:Y:S02]  /*9ee0*/  @!P0 SYNCS.PHASECHK.TRANS64 P0, [R99+URZ+0xb0], R0 ;  /* 0x0000b000630085a7 */ /* 0x000f2400080010ff */
[----:B----4-:R-:W-:Y:S05]  /*9ef0*/  @!P0 BRA `(.L_x_103) ;  /* 0xfffffffc00f08947 */ /* 0x010fea000383ffff */
[----:B------:R-:W-:Y:S05]  /*9f00*/  BRA `(.L_x_102) ;  /* 0xffffffc000987947 */ /* 0x000fea000383ffff */
.L_x_112:
[----:B---3--:R3:W4:Y:S02]  /*9f10*/  SYNCS.PHASECHK.TRANS64.TRYWAIT P0, [R3+URZ+0x40], R0 ;  /* 0x00004000030075a7 */ /* 0x00872400080011ff */
[----:B----4-:R-:W-:Y:S05]  /*9f20*/  @!P0 NANOSLEEP.SYNCS 0x989680 ;  /* 0x009896800000895d */ /* 0x010fea0003900000 */
[----:B------:R-:W4:Y:S02]  /*9f30*/  @!P0 SYNCS.PHASECHK.TRANS64 P0, [R3+URZ+0x40], R0 ;  /* 0x00004000030085a7 */ /* 0x000f2400080010ff */
[----:B----4-:R-:W-:Y:S05]  /*9f40*/  @!P0 BRA `(.L_x_112) ;  /* 0xfffffffc00f08947 */ /* 0x010fea000383ffff */
[----:B------:R-:W-:Y:S05]  /*9f50*/  BRA `(.L_x_111) ;  /* 0xffffffcc00747947 */ /* 0x000fea000383ffff */
.L_x_120:
[----:B---3--:R3:W4:Y:S02]  /*9f60*/  SYNCS.PHASECHK.TRANS64.TRYWAIT P0, [R62+URZ+0x40], R5 ;  /* 0x000040053e0075a7 */ /* 0x00872400080011ff */
[----:B----4-:R-:W-:Y:S05]  /*9f70*/  @!P0 NANOSLEEP.SYNCS 0x989680 ;  /* 0x009896800000895d */ /* 0x010fea0003900000 */
[----:B------:R-:W4:Y:S02]  /*9f80*/  @!P0 SYNCS.PHASECHK.TRANS64 P0, [R62+URZ+0x40], R5 ;  /* 0x000040053e0085a7 */ /* 0x000f2400080010ff */
[----:B----4-:R-:W-:Y:S05]  /*9f90*/  @!P0 BRA `(.L_x_120) ;  /* 0xfffffffc00f08947 */ /* 0x010fea000383ffff */
[----:B------:R-:W-:Y:S05]  /*9fa0*/  BRA `(.L_x_119) ;  /* 0xffffffd800787947 */ /* 0x000fea000383ffff */
.L_x_128:
[----:B---3--:R3:W4:Y:S02]  /*9fb0*/  SYNCS.PHASECHK.TRANS64.TRYWAIT P0, [R62+URZ+0x40], R5 ;  /* 0x000040053e0075a7 */ /* 0x00872400080011ff */
[----:B----4-:R-:W-:Y:S05]  /*9fc0*/  @!P0 NANOSLEEP.SYNCS 0x989680 ;  /* 0x009896800000895d */ /* 0x010fea0003900000 */
[----:B------:R-:W4:Y:S02]  /*9fd0*/  @!P0 SYNCS.PHASECHK.TRANS64 P0, [R62+URZ+0x40], R5 ;  /* 0x000040053e0085a7 */ /* 0x000f2400080010ff */
[----:B----4-:R-:W-:Y:S05]  /*9fe0*/  @!P0 BRA `(.L_x_128) ;  /* 0xfffffffc00f08947 */ /* 0x010fea000383ffff */
[----:B------:R-:W-:Y:S05]  /*9ff0*/  BRA `(.L_x_127) ;  /* 0xffffffe4007c7947 */ /* 0x000fea000383ffff */
        .weak           $__internal_0_$__cuda_sm10x_tcgen05_guardrail_trap_col_being_dealloced_not_returned_by_alloc
        .type           $__internal_0_$__cuda_sm10x_tcgen05_guardrail_trap_col_being_dealloced_not_returned_by_alloc,@function
        .size           $__internal_0_$__cuda_sm10x_tcgen05_guardrail_trap_col_being_dealloced_not_returned_by_alloc,($__internal_1_$__cuda_sm10x_tcgen05_guardrail_trap_phase_invalid_during_alloc - $__internal_0_$__cuda_sm10x_tcgen05_guardrail_trap_col_being_dealloced_not_returned_by_alloc)
$__internal_0_$__cuda_sm10x_tcgen05_guardrail_trap_col_being_dealloced_not_returned_by_alloc:
[----:B------:R-:W-:Y:S05]  /*a000*/  BPT.TRAP 0x1 ;  /* 0x000000040000795c */ /* 0x000fea0000300000 */
[----:B------:R-:W-:-:S04]  /*a010*/  HFMA2 R3, -RZ, RZ, 0, 0 ;  /* 0x00000000ff037431 */ /* 0x000fc800000001ff */
[----:B------:R-:W-:Y:S05]  /*a020*/  RET.REL.NODEC R2 `(_ZN7cutlass13device_kernelINS_4gemm6kernel13GemmUniversalIN4cute5tupleIJiiiiEEENS1_10collective13CollectiveMmaINS1_35MainloopSm100TmaUmmaWarpSpecializedILi4ELi2ELi4ENS5_IJNS4_1CILi1EEENSA_ILi4EEESB_EEEEENS5_IJNSA_ILi128EEESF_NSA_ILi64EEEEEENS_6half_tENS5_IJlSB_lEEESI_SJ_NS4_8TiledMMAINS4_8MMA_AtomIJNS4_20SM100_MMA_F16BF16_SSISI_SI_fLi128ELi128ELNS4_4UMMA5MajorE0ELSO_0ELNSN_7ScaleInE0ELSP_0EEEEEENS4_6LayoutINS5_IJSB_SB_SB_EEENS5_IJNSA_ILi0EEESU_SU_EEEEENS5_IJNS4_10UnderscoreESX_SX_EEEEENS4_23SM90_TMA_LOAD_MULTICASTENS4_14ComposedLayoutINS4_7SwizzleILi3ELi4ELi3EEENS4_18smem_ptr_flag_bitsILi16EEENSS_INS5_IJNSA_ILi8EEESG_EEENS5_IJSG_SB_EEEEEEEvNS4_8identityENS4_13SM90_TMA_LOADES1A_vS1B_EENS_8epilogue10collective18CollectiveEpilogueINS1E_23Sm100TmaWarpSpecializedILi4ELi2ELi32ELb1ELb0EEEJSH_NS5_IJNSS_ISF_SB_EENSS_INSA_ILi32EEESB_EEEEESI_SJ_SI_SJ_NS1E_6fusion15FusionCallbacksIS1I_NS1N_17LinearCombinationISI_fSI_fLNS_15FloatRoundStyleE2EEESH_S1M_JEEENS4_5SM1004TMEM4LOAD26SM100_TMEM_LOAD_32dp32b32xES1C_NS11_INS12_ILi2ELi4ELi3EEES15_NSS_INS5_IJS16_S1K_EEENS5_IJS1K_SB_EEEEEEENS4_39AutoVectorizingCopyWithAssumedAlignmentILi128EEENS4_14SM90_TMA_STOREES21_S23_S23_EEEvvEEEEvNT_6ParamsE) ;  /* 0xffffff5c02f47950 */ /* 0x000fea0003c3ffff */
        .weak           $__internal_1_$__cuda_sm10x_tcgen05_guardrail_trap_phase_invalid_during_alloc
        .type           $__internal_1_$__cuda_sm10x_tcgen05_guardrail_trap_phase_invalid_during_alloc,@function
        .size           $__internal_1_$__cuda_sm10x_tcgen05_guardrail_trap_phase_invalid_during_alloc,($__internal_2_$__cuda_sm10x_tcgen05_guardrail_trap_unallocated_columns_being_dealloced - $__internal_1_$__cuda_sm10x_tcgen05_guardrail_trap_phase_invalid_during_alloc)
$__internal_1_$__cuda_sm10x_tcgen05_guardrail_trap_phase_invalid_during_alloc:
[----:B------:R-:W-:Y:S05]  /*a030*/  BPT.TRAP 0x1 ;  /* 0x000000040000795c */ /* 0x000fea0000300000 */
[----:B------:R-:W-:-:S04]  /*a040*/  MOV R5, 0x0 ;  /* 0x0000000000057802 */ /* 0x000fc80000000f00 */
[----:B------:R-:W-:Y:S05]  /*a050*/  RET.REL.NODEC R4 `(_ZN7cutlass13device_kernelINS_4gemm6kernel13GemmUniversalIN4cute5tupleIJiiiiEEENS1_10collective13CollectiveMmaINS1_35MainloopSm100TmaUmmaWarpSpecializedILi4ELi2ELi4ENS5_IJNS4_1CILi1EEENSA_ILi4EEESB_EEEEENS5_IJNSA_ILi128EEESF_NSA_ILi64EEEEEENS_6half_tENS5_IJlSB_lEEESI_SJ_NS4_8TiledMMAINS4_8MMA_AtomIJNS4_20SM100_MMA_F16BF16_SSISI_SI_fLi128ELi128ELNS4_4UMMA5MajorE0ELSO_0ELNSN_7ScaleInE0ELSP_0EEEEEENS4_6LayoutINS5_IJSB_SB_SB_EEENS5_IJNSA_ILi0EEESU_SU_EEEEENS5_IJNS4_10UnderscoreESX_SX_EEEEENS4_23SM90_TMA_LOAD_MULTICASTENS4_14ComposedLayoutINS4_7SwizzleILi3ELi4ELi3EEENS4_18smem_ptr_flag_bitsILi16EEENSS_INS5_IJNSA_ILi8EEESG_EEENS5_IJSG_SB_EEEEEEEvNS4_8identityENS4_13SM90_TMA_LOADES1A_vS1B_EENS_8epilogue10collective18CollectiveEpilogueINS1E_23Sm100TmaWarpSpecializedILi4ELi2ELi32ELb1ELb0EEEJSH_NS5_IJNSS_ISF_SB_EENSS_INSA_ILi32EEESB_EEEEESI_SJ_SI_SJ_NS1E_6fusion15FusionCallbacksIS1I_NS1N_17LinearCombinationISI_fSI_fLNS_15FloatRoundStyleE2EEESH_S1M_JEEENS4_5SM1004TMEM4LOAD26SM100_TMEM_LOAD_32dp32b32xES1C_NS11_INS12_ILi2ELi4ELi3EEES15_NSS_INS5_IJS16_S1K_EEENS5_IJS1K_SB_EEEEEEENS4_39AutoVectorizingCopyWithAssumedAlignmentILi128EEENS4_14SM90_TMA_STOREES21_S23_S23_EEEvvEEEEvNT_6ParamsE) ;  /* 0xffffff5c04e87950 */ /* 0x000fea0003c3ffff */
        .weak           $__internal_2_$__cuda_sm10x_tcgen05_guardrail_trap_unallocated_columns_being_dealloced
        .type           $__internal_2_$__cuda_sm10x_tcgen05_guardrail_trap_unallocated_columns_being_dealloced,@function
        .size           $__internal_2_$__cuda_sm10x_tcgen05_guardrail_trap_unallocated_columns_being_dealloced,(.L_x_183 - $__internal_2_$__cuda_sm10x_tcgen05_guardrail_trap_unallocated_columns_being_dealloced)
$__internal_2_$__cuda_sm10x_tcgen05_guardrail_trap_unallocated_columns_being_dealloced:
[----:B------:R-:W-:Y:S05]  /*a060*/  BPT.TRAP 0x1 ;  /* 0x000000040000795c */ /* 0x000fea0000300000 */
[----:B------:R-:W-:-:S04]  /*a070*/  HFMA2 R3, -RZ, RZ, 0, 0 ;  /* 0x00000000ff037431 */ /* 0x000fc800000001ff */
[----:B------:R-:W-:Y:S05]  /*a080*/  RET.REL.NODEC R2 `(_ZN7cutlass13device_kernelINS_4gemm6kernel13GemmUniversalIN4cute5tupleIJiiiiEEENS1_10collective13CollectiveMmaINS1_35MainloopSm100TmaUmmaWarpSpecializedILi4ELi2ELi4ENS5_IJNS4_1CILi1EEENSA_ILi4EEESB_EEEEENS5_IJNSA_ILi128EEESF_NSA_ILi64EEEEEENS_6half_tENS5_IJlSB_lEEESI_SJ_NS4_8TiledMMAINS4_8MMA_AtomIJNS4_20SM100_MMA_F16BF16_SSISI_SI_fLi128ELi128ELNS4_4UMMA5MajorE0ELSO_0ELNSN_7ScaleInE0ELSP_0EEEEEENS4_6LayoutINS5_IJSB_SB_SB_EEENS5_IJNSA_ILi0EEESU_SU_EEEEENS5_IJNS4_10UnderscoreESX_SX_EEEEENS4_23SM90_TMA_LOAD_MULTICASTENS4_14ComposedLayoutINS4_7SwizzleILi3ELi4ELi3EEENS4_18smem_ptr_flag_bitsILi16EEENSS_INS5_IJNSA_ILi8EEESG_EEENS5_IJSG_SB_EEEEEEEvNS4_8identityENS4_13SM90_TMA_LOADES1A_vS1B_EENS_8epilogue10collective18CollectiveEpilogueINS1E_23Sm100TmaWarpSpecializedILi4ELi2ELi32ELb1ELb0EEEJSH_NS5_IJNSS_ISF_SB_EENSS_INSA_ILi32EEESB_EEEEESI_SJ_SI_SJ_NS1E_6fusion15FusionCallbacksIS1I_NS1N_17LinearCombinationISI_fSI_fLNS_15FloatRoundStyleE2EEESH_S1M_JEEENS4_5SM1004TMEM4LOAD26SM100_TMEM_LOAD_32dp32b32xES1C_NS11_INS12_ILi2ELi4ELi3EEES15_NSS_INS5_IJS16_S1K_EEENS5_IJS1K_SB_EEEEEEENS4_39AutoVectorizingCopyWithAssumedAlignmentILi128EEENS4_14SM90_TMA_STOREES21_S23_S23_EEEvvEEEEvNT_6ParamsE) ;  /* 0xffffff5c02dc7950 */ /* 0x000fea0003c3ffff */
.L_x_182:
[----:B------:R-:W-:-:S00]  /*a090*/  BRA `(.L_x_182) ;  /* 0xfffffffc00fc7947 */ /* 0x000fc0000383ffff */
[----:B------:R-:W-:-:S00]  /*a0a0*/  NOP ;  /* 0x0000000000007918 */ /* 0x000fc00000000000 */
        /* <DEDUP_REMOVED lines=13> */
.L_x_183:


//--------------------- .nv.global.init           --------------------------
	.section	.nv.global.init,"aw",@progbits
.nv.global.init:
	.type		$str$27,@object
	.size		$str$27,($str$28 - $str$27)
$str$27:
        /*0000*/ 	.byte	0x28, 0x61, 0x64, 0x64, 0x72, 0x65, 0x73, 0x73, 0x20, 0x26, 0x20, 0x6d, 0x61, 0x73, 0x6b, 0x29
        /*0010*/ 	.byte	0x20, 0x3d, 0x3d, 0x20, 0x30, 0x00
	.type		$str$28,@object
	.size		$str$28,($str$26 - $str$28)
$str$28:
        /*0016*/ 	.byte	0x2f, 0x74, 0x6d, 0x70, 0x2f, 0x63, 0x75, 0x74, 0x6c, 0x61, 0x73, 0x73, 0x5f, 0x73, 0x77, 0x65
        /*0026*/ 	.byte	0x65, 0x70, 0x5f, 0x73, 0x72, 0x63, 0x2f, 0x69, 0x6e, 0x63, 0x6c, 0x75, 0x64, 0x65, 0x2f, 0x63
        /*0036*/ 	.byte	0x75, 0x74, 0x65, 0x2f, 0x70, 0x6f, 0x69, 0x6e, 0x74, 0x65, 0x72, 0x5f, 0x66, 0x6c, 0x61, 0x67
        /*0046*/ 	.byte	0x67, 0x65, 0x64, 0x2e, 0x68, 0x70, 0x70, 0x00
	.type		$str$26,@object
	.size		$str$26,($str$25 - $str$26)
$str$26:
        /*004e*/ 	.byte	0x2f, 0x74, 0x6d, 0x70, 0x2f, 0x63, 0x75, 0x74, 0x6c, 0x61, 0x73, 0x73, 0x5f, 0x73, 0x77, 0x65
        /*005e*/ 	.byte	0x65, 0x70, 0x5f, 0x73, 0x72, 0x63, 0x2f, 0x69, 0x6e, 0x63, 0x6c, 0x75, 0x64, 0x65, 0x2f, 0x63
        /*006e*/ 	.byte	0x75, 0x74, 0x65, 0x2f, 0x61, 0x74, 0x6f, 0x6d, 0x2f, 0x63, 0x6f, 0x70, 0x79, 0x5f, 0x74, 0x72
        /*007e*/ 	.byte	0x61, 0x69, 0x74, 0x73, 0x5f, 0x73, 0x6d, 0x31, 0x30, 0x30, 0x2e, 0x68, 0x70, 0x70, 0x00
	.type		$str$25,@object
	.size		$str$25,(__unnamed_1 - $str$25)
$str$25:
        /*008d*/ 	.byte	0x28, 0x28, 0x75, 0x69, 0x6e, 0x74, 0x33, 0x32, 0x5f, 0x74, 0x28, 0x74, 0x68, 0x72, 0x65, 0x61
        /*009d*/ 	.byte	0x64, 0x49, 0x64, 0x78, 0x2e, 0x78, 0x29, 0x20, 0x2f, 0x20, 0x33, 0x32, 0x29, 0x20, 0x25, 0x20
        /*00ad*/ 	.byte	0x34, 0x29, 0x20, 0x3d, 0x3d, 0x20, 0x28, 0x28, 0x28, 0x74, 0x6d, 0x65, 0x6d, 0x5f, 0x61, 0x64
        /*00bd*/ 	.byte	0x64, 0x72, 0x20, 0x3e, 0x3e, 0x20, 0x31, 0x36, 0x29, 0x20, 0x2f, 0x20, 0x33, 0x32, 0x29, 0x20
        /*00cd*/ 	.byte	0x25, 0x20, 0x34, 0x29, 0x00
	.type		__unnamed_1,@object
	.size		__unnamed_1,(__unnamed_2 - __unnamed_1)
__unnamed_1:
        /*00d2*/ 	.byte	0x61, 0x75, 0x74, 0x6f, 0x20, 0x63, 0x75, 0x74, 0x65, 0x3a, 0x3a, 0x61, 0x73, 0x5f, 0x70, 0x6f
        /* <DEDUP_REMOVED lines=24> */
        /*0262*/ 	.byte	0x3e, 0x3e, 0x3e, 0x3e, 0x5d, 0x00
	.type		__unnamed_2,@object
	.size		__unnamed_2,(.L_2 - __unnamed_2)
__unnamed_2:
        /* <DEDUP_REMOVED lines=42> */
        /*0508*/ 	.byte	0x3e, 0x3e, 0x5d, 0x00
.L_2:


//--------------------- .nv.shared._ZN7cutlass13device_kernelINS_4gemm6kernel13GemmUniversalIN4cute5tupleIJiiiiEEENS1_10collective13CollectiveMmaINS1_35MainloopSm100TmaUmmaWarpSpecializedILi4ELi2ELi4ENS5_IJNS4_1CILi1EEENSA_ILi4EEESB_EEEEENS5_IJNSA_ILi128EEESF_NSA_ILi64EEEEEENS_6half_tENS5_IJlSB_lEEESI_SJ_NS4_8TiledMMAINS4_8MMA_AtomIJNS4_20SM100_MMA_F16BF16_SSISI_SI_fLi128ELi128ELNS4_4UMMA5MajorE0ELSO_0ELNSN_7ScaleInE0ELSP_0EEEEEENS4_6LayoutINS5_IJSB_SB_SB_EEENS5_IJNSA_ILi0EEESU_SU_EEEEENS5_IJNS4_10UnderscoreESX_SX_EEEEENS4_23SM90_TMA_LOAD_MULTICASTENS4_14ComposedLayoutINS4_7SwizzleILi3ELi4ELi3EEENS4_18smem_ptr_flag_bitsILi16EEENSS_INS5_IJNSA_ILi8EEESG_EEENS5_IJSG_SB_EEEEEEEvNS4_8identityENS4_13SM90_TMA_LOADES1A_vS1B_EENS_8epilogue10collective18CollectiveEpilogueINS1E_23Sm100TmaWarpSpecializedILi4ELi2ELi32ELb1ELb0EEEJSH_NS5_IJNSS_ISF_SB_EENSS_INSA_ILi32EEESB_EEEEESI_SJ_SI_SJ_NS1E_6fusion15FusionCallbacksIS1I_NS1N_17LinearCombinationISI_fSI_fLNS_15FloatRoundStyleE2EEESH_S1M_JEEENS4_5SM1004TMEM4LOAD26SM100_TMEM_LOAD_32dp32b32xES1C_NS11_INS12_ILi2ELi4ELi3EEES15_NSS_INS5_IJS16_S1K_EEENS5_IJS1K_SB_EEEEEEENS4_39AutoVectorizingCopyWithAssumedAlignmentILi128EEENS4_14SM90_TMA_STOREES21_S23_S23_EEEvvEEEEvNT_6ParamsE --------------------------
	.section	.nv.shared._ZN7cutlass13device_kernelINS_4gemm6kernel13GemmUniversalIN4cute5tupleIJiiiiEEENS1_10collective13CollectiveMmaINS1_35MainloopSm100TmaUmmaWarpSpecializedILi4ELi2ELi4ENS5_IJNS4_1CILi1EEENSA_ILi4EEESB_EEEEENS5_IJNSA_ILi128EEESF_NSA_ILi64EEEEEENS_6half_tENS5_IJlSB_lEEESI_SJ_NS4_8TiledMMAINS4_8MMA_AtomIJNS4_20SM100_MMA_F16BF16_SSISI_SI_fLi128ELi128ELNS4_4UMMA5MajorE0ELSO_0ELNSN_7ScaleInE0ELSP_0EEEEEENS4_6LayoutINS5_IJSB_SB_SB_EEENS5_IJNSA_ILi0EEESU_SU_EEEEENS5_IJNS4_10UnderscoreESX_SX_EEEEENS4_23SM90_TMA_LOAD_MULTICASTENS4_14ComposedLayoutINS4_7SwizzleILi3ELi4ELi3EEENS4_18smem_ptr_flag_bitsILi16EEENSS_INS5_IJNSA_ILi8EEESG_EEENS5_IJSG_SB_EEEEEEEvNS4_8identityENS4_13SM90_TMA_LOADES1A_vS1B_EENS_8epilogue10collective18CollectiveEpilogueINS1E_23Sm100TmaWarpSpecializedILi4ELi2ELi32ELb1ELb0EEEJSH_NS5_IJNSS_ISF_SB_EENSS_INSA_ILi32EEESB_EEEEESI_SJ_SI_SJ_NS1E_6fusion15FusionCallbacksIS1I_NS1N_17LinearCombinationISI_fSI_fLNS_15FloatRoundStyleE2EEESH_S1M_JEEENS4_5SM1004TMEM4LOAD26SM100_TMEM_LOAD_32dp32b32xES1C_NS11_INS12_ILi2ELi4ELi3EEES15_NSS_INS5_IJS16_S1K_EEENS5_IJS1K_SB_EEEEEEENS4_39AutoVectorizingCopyWithAssumedAlignmentILi128EEENS4_14SM90_TMA_STOREES21_S23_S23_EEEvvEEEEvNT_6ParamsE,"aw",@nobits
	.sectionflags	@""
	.align	16
	.zero		1024


//--------------------- .nv.shared.reserved.0     --------------------------
	.section	.nv.shared.reserved.0,"aw",@nobits
	.weak		__nv_reservedSMEM_offset_0_alias
	.size		__nv_reservedSMEM_offset_0_alias, 0, 64
	.other		__nv_reservedSMEM_offset_0_alias,@"STO_CUDA_RESERVED_SHARED STV_DEFAULT"
__nv_reservedSMEM_offset_0_alias:
	.zero		0
.nv.shared.reserved.0:
	.zero		64
	.weak		__nv_reservedSMEM_tcgen05_partition
	.type		__nv_reservedSMEM_tcgen05_partition,@object
	.size		__nv_reservedSMEM_tcgen05_partition,(.L_0 - __nv_reservedSMEM_tcgen05_partition)
__nv_reservedSMEM_tcgen05_partition:
	.zero		32
.L_0:


//--------------------- .nv.global                --------------------------
	.section	.nv.global,"aw",@nobits
.nv.global:
	.type		_ZN40_INTERNAL_d9e049f9_4_k_cu_c122a36a_313824cute1_E,@object
	.size		_ZN40_INTERNAL_d9e049f9_4_k_cu_c122a36a_313824cute1_E,(_ZN40_INTERNAL_d9e049f9_4_k_cu_c122a36a_313824cuda3std3__45__cpo6cbeginE - _ZN40_INTERNAL_d9e049f9_4_k_cu_c122a36a_313824cute1_E)
_ZN40_INTERNAL_d9e049f9_4_k_cu_c122a36a_313824cute1_E:
	.zero		1
	.type		_ZN40_INTERNAL_d9e049f9_4_k_cu_c122a36a_313824cuda3std3__45__cpo6cbeginE,@object
	.size		_ZN40_INTERNAL_d9e049f9_4_k_cu_c122a36a_313824cuda3std3__45__cpo6cbeginE,(_ZN40_INTERNAL_d9e049f9_4_k_cu_c122a36a_313824cuda3std3__48in_placeE - _ZN40_INTERNAL_d9e049f9_4_k_cu_c122a36a_313824cuda3std3__45__cpo6cbeginE)
_ZN40_INTERNAL_d9e049f9_4_k_cu_c122a36a_313824cuda3std3__45__cpo6cbeginE:
	.zero		1
	.type		_ZN40_INTERNAL_d9e049f9_4_k_cu_c122a36a_313824cuda3std3__48in_placeE,@object
	.size		_ZN40_INTERNAL_d9e049f9_4_k_cu_c122a36a_313824cuda3std3__48in_placeE,(_ZN40_INTERNAL_d9e049f9_4_k_cu_c122a36a_313824cuda3std6ranges3__45__cpo9iter_moveE - _ZN40_INTERNAL_d9e049f9_4_k_cu_c122a36a_313824cuda3std3__48in_placeE)
_ZN40_INTERNAL_d9e049f9_4_k_cu_c122a36a_313824cuda3std3__48in_placeE:
	.zero		1
	.type		_ZN40_INTERNAL_d9e049f9_4_k_cu_c122a36a_313824cuda3std6ranges3__45__cpo9iter_moveE,@object
	.size		_ZN40_INTERNAL_d9e049f9_4_k_cu_c122a36a_313824cuda3std6ranges3__45__cpo9iter_moveE,(_ZN40_INTERNAL_d9e049f9_4_k_cu_c122a36a_313824cuda3std3__45__cpo5beginE - _ZN40_INTERNAL_d9e049f9_4_k_cu_c122a36a_313824cuda3std6ranges3__45__cpo9iter_moveE)
_ZN40_INTERNAL_d9e049f9_4_k_cu_c122a36a_313824cuda3std6ranges3__45__cpo9iter_moveE:
	.zero		1
	.type		_ZN40_INTERNAL_d9e049f9_4_k_cu_c122a36a_313824cuda3std3__45__cpo5beginE,@object
	.size		_ZN40_INTERNAL_d9e049f9_4_k_cu_c122a36a_313824cuda3std3__45__cpo5beginE,(_ZN40_INTERNAL_d9e049f9_4_k_cu_c122a36a_313824cuda3std3__442_GLOBAL__N__d9e049f9_4_k_cu_c122a36a_313826ignoreE - _ZN40_INTERNAL_d9e049f9_4_k_cu_c122a36a_313824cuda3std3__45__cpo5beginE)
_ZN40_INTERNAL_d9e049f9_4_k_cu_c122a36a_313824cuda3std3__45__cpo5beginE:
	.zero		1
	.type		_ZN40_INTERNAL_d9e049f9_4_k_cu_c122a36a_313824cuda3std3__442_GLOBAL__N__d9e049f9_4_k_cu_c122a36a_313826ignoreE,@object
	.size		_ZN40_INTERNAL_d9e049f9_4_k_cu_c122a36a_313824cuda3std3__442_GLOBAL__N__d9e049f9_4_k_cu_c122a36a_313826ignoreE,(_ZN40_INTERNAL_d9e049f9_4_k_cu_c122a36a_313824cute7productE - _ZN40_INTERNAL_d9e049f9_4_k_cu_c122a36a_313824cuda3std3__442_GLOBAL__N__d9e049f9_4_k_cu_c122a36a_313826ignoreE)
_ZN40_INTERNAL_d9e049f9_4_k_cu_c122a36a_313824cuda3std3__442_GLOBAL__N__d9e049f9_4_k_cu_c122a36a_313826ignoreE:
	.zero		1
	.type		_ZN40_INTERNAL_d9e049f9_4_k_cu_c122a36a_313824cute7productE,@object
	.size		_ZN40_INTERNAL_d9e049f9_4_k_cu_c122a36a_313824cute7productE,(_ZN40_INTERNAL_d9e049f9_4_k_cu_c122a36a_313824cuda3std3__45__cpo3endE - _ZN40_INTERNAL_d9e049f9_4_k_cu_c122a36a_313824cute7productE)
_ZN40_INTERNAL_d9e049f9_4_k_cu_c122a36a_313824cute7productE:
	.zero		1
	.type		_ZN40_INTERNAL_d9e049f9_4_k_cu_c122a36a_313824cuda3std3__45__cpo3endE,@object
	.size		_ZN40_INTERNAL_d9e049f9_4_k_cu_c122a36a_313824cuda3std3__45__cpo3endE,(_ZN40_INTERNAL_d9e049f9_4_k_cu_c122a36a_313824cuda3std3__419piecewise_constructE - _ZN40_INTERNAL_d9e049f9_4_k_cu_c122a36a_313824cuda3std3__45__cpo3endE)
_ZN40_INTERNAL_d9e049f9_4_k_cu_c122a36a_313824cuda3std3__45__cpo3endE:
	.zero		1
	.type		_ZN40_INTERNAL_d9e049f9_4_k_cu_c122a36a_313824cuda3std3__419piecewise_constructE,@object
	.size		_ZN40_INTERNAL_d9e049f9_4_k_cu_c122a36a_313824cuda3std3__419piecewise_constructE,(_ZN40_INTERNAL_d9e049f9_4_k_cu_c122a36a_313824cuda3std3__45__cpo4cendE - _ZN40_INTERNAL_d9e049f9_4_k_cu_c122a36a_313824cuda3std3__419piecewise_constructE)
_ZN40_INTERNAL_d9e049f9_4_k_cu_c122a36a_313824cuda3std3__419piecewise_constructE:
	.zero		1
	.type		_ZN40_INTERNAL_d9e049f9_4_k_cu_c122a36a_313824cuda3std3__45__cpo4cendE,@object
	.size		_ZN40_INTERNAL_d9e049f9_4_k_cu_c122a36a_313824cuda3std3__45__cpo4cendE,(_ZN40_INTERNAL_d9e049f9_4_k_cu_c122a36a_313824cuda3std6ranges3__45__cpo4swapE - _ZN40_INTERNAL_d9e049f9_4_k_cu_c122a36a_313824cuda3std3__45__cpo4cendE)
_ZN40_INTERNAL_d9e049f9_4_k_cu_c122a36a_313824cuda3std3__45__cpo4cendE:
	.zero		1
	.type		_ZN40_INTERNAL_d9e049f9_4_k_cu_c122a36a_313824cuda3std6ranges3__45__cpo4swapE,@object
	.size		_ZN40_INTERNAL_d9e049f9_4_k_cu_c122a36a_313824cuda3std6ranges3__45__cpo4swapE,(.L_10 - _ZN40_INTERNAL_d9e049f9_4_k_cu_c122a36a_313824cuda3std6ranges3__45__cpo4swapE)
_ZN40_INTERNAL_d9e049f9_4_k_cu_c122a36a_313824cuda3std6ranges3__45__cpo4swapE:
	.zero		1
.L_10:


//--------------------- .nv.constant0._ZN7cutlass13device_kernelINS_4gemm6kernel13GemmUniversalIN4cute5tupleIJiiiiEEENS1_10collective13CollectiveMmaINS1_35MainloopSm100TmaUmmaWarpSpecializedILi4ELi2ELi4ENS5_IJNS4_1CILi1EEENSA_ILi4EEESB_EEEEENS5_IJNSA_ILi128EEESF_NSA_ILi64EEEEEENS_6half_tENS5_IJlSB_lEEESI_SJ_NS4_8TiledMMAINS4_8MMA_AtomIJNS4_20SM100_MMA_F16BF16_SSISI_SI_fLi128ELi128ELNS4_4UMMA5MajorE0ELSO_0ELNSN_7ScaleInE0ELSP_0EEEEEENS4_6LayoutINS5_IJSB_SB_SB_EEENS5_IJNSA_ILi0EEESU_SU_EEEEENS5_IJNS4_10UnderscoreESX_SX_EEEEENS4_23SM90_TMA_LOAD_MULTICASTENS4_14ComposedLayoutINS4_7SwizzleILi3ELi4ELi3EEENS4_18smem_ptr_flag_bitsILi16EEENSS_INS5_IJNSA_ILi8EEESG_EEENS5_IJSG_SB_EEEEEEEvNS4_8identityENS4_13SM90_TMA_LOADES1A_vS1B_EENS_8epilogue10collective18CollectiveEpilogueINS1E_23Sm100TmaWarpSpecializedILi4ELi2ELi32ELb1ELb0EEEJSH_NS5_IJNSS_ISF_SB_EENSS_INSA_ILi32EEESB_EEEEESI_SJ_SI_SJ_NS1E_6fusion15FusionCallbacksIS1I_NS1N_17LinearCombinationISI_fSI_fLNS_15FloatRoundStyleE2EEESH_S1M_JEEENS4_5SM1004TMEM4LOAD26SM100_TMEM_LOAD_32dp32b32xES1C_NS11_INS12_ILi2ELi4ELi3EEES15_NSS_INS5_IJS16_S1K_EEENS5_IJS1K_SB_EEEEEEENS4_39AutoVectorizingCopyWithAssumedAlignmentILi128EEENS4_14SM90_TMA_STOREES21_S23_S23_EEEvvEEEEvNT_6ParamsE --------------------------
	.section	.nv.constant0._ZN7cutlass13device_kernelINS_4gemm6kernel13GemmUniversalIN4cute5tupleIJiiiiEEENS1_10collective13CollectiveMmaINS1_35MainloopSm100TmaUmmaWarpSpecializedILi4ELi2ELi4ENS5_IJNS4_1CILi1EEENSA_ILi4EEESB_EEEEENS5_IJNSA_ILi128EEESF_NSA_ILi64EEEEEENS_6half_tENS5_IJlSB_lEEESI_SJ_NS4_8TiledMMAINS4_8MMA_AtomIJNS4_20SM100_MMA_F16BF16_SSISI_SI_fLi128ELi128ELNS4_4UMMA5MajorE0ELSO_0ELNSN_7ScaleInE0ELSP_0EEEEEENS4_6LayoutINS5_IJSB_SB_SB_EEENS5_IJNSA_ILi0EEESU_SU_EEEEENS5_IJNS4_10UnderscoreESX_SX_EEEEENS4_23SM90_TMA_LOAD_MULTICASTENS4_14ComposedLayoutINS4_7SwizzleILi3ELi4ELi3EEENS4_18smem_ptr_flag_bitsILi16EEENSS_INS5_IJNSA_ILi8EEESG_EEENS5_IJSG_SB_EEEEEEEvNS4_8identityENS4_13SM90_TMA_LOADES1A_vS1B_EENS_8epilogue10collective18CollectiveEpilogueINS1E_23Sm100TmaWarpSpecializedILi4ELi2ELi32ELb1ELb0EEEJSH_NS5_IJNSS_ISF_SB_EENSS_INSA_ILi32EEESB_EEEEESI_SJ_SI_SJ_NS1E_6fusion15FusionCallbacksIS1I_NS1N_17LinearCombinationISI_fSI_fLNS_15FloatRoundStyleE2EEESH_S1M_JEEENS4_5SM1004TMEM4LOAD26SM100_TMEM_LOAD_32dp32b32xES1C_NS11_INS12_ILi2ELi4ELi3EEES15_NSS_INS5_IJS16_S1K_EEENS5_IJS1K_SB_EEEEEEENS4_39AutoVectorizingCopyWithAssumedAlignmentILi128EEENS4_14SM90_TMA_STOREES21_S23_S23_EEEvvEEEEvNT_6ParamsE,"a",@progbits
	.sectionflags	@""
	.align	4
.nv.constant0._ZN7cutlass13device_kernelINS_4gemm6kernel13GemmUniversalIN4cute5tupleIJiiiiEEENS1_10collective13CollectiveMmaINS1_35MainloopSm100TmaUmmaWarpSpecializedILi4ELi2ELi4ENS5_IJNS4_1CILi1EEENSA_ILi4EEESB_EEEEENS5_IJNSA_ILi128EEESF_NSA_ILi64EEEEEENS_6half_tENS5_IJlSB_lEEESI_SJ_NS4_8TiledMMAINS4_8MMA_AtomIJNS4_20SM100_MMA_F16BF16_SSISI_SI_fLi128ELi128ELNS4_4UMMA5MajorE0ELSO_0ELNSN_7ScaleInE0ELSP_0EEEEEENS4_6LayoutINS5_IJSB_SB_SB_EEENS5_IJNSA_ILi0EEESU_SU_EEEEENS5_IJNS4_10UnderscoreESX_SX_EEEEENS4_23SM90_TMA_LOAD_MULTICASTENS4_14ComposedLayoutINS4_7SwizzleILi3ELi4ELi3EEENS4_18smem_ptr_flag_bitsILi16EEENSS_INS5_IJNSA_ILi8EEESG_EEENS5_IJSG_SB_EEEEEEEvNS4_8identityENS4_13SM90_TMA_LOADES1A_vS1B_EENS_8epilogue10collective18CollectiveEpilogueINS1E_23Sm100TmaWarpSpecializedILi4ELi2ELi32ELb1ELb0EEEJSH_NS5_IJNSS_ISF_SB_EENSS_INSA_ILi32EEESB_EEEEESI_SJ_SI_SJ_NS1E_6fusion15FusionCallbacksIS1I_NS1N_17LinearCombinationISI_fSI_fLNS_15FloatRoundStyleE2EEESH_S1M_JEEENS4_5SM1004TMEM4LOAD26SM100_TMEM_LOAD_32dp32b32xES1C_NS11_INS12_ILi2ELi4ELi3EEES15_NSS_INS5_IJS16_S1K_EEENS5_IJS1K_SB_EEEEEEENS4_39AutoVectorizingCopyWithAssumedAlignmentILi128EEENS4_14SM90_TMA_STOREES21_S23_S23_EEEvvEEEEvNT_6ParamsE:
	.zero		2944


//--------------------- SYMBOLS --------------------------

	.type		.nv.reservedSmem.offset0,@object
	.size		.nv.reservedSmem.offset0,0x4
	.type		.nv.reservedSmem.cap,@object
	.size		.nv.reservedSmem.cap,0x4
	.type		__assertfail,@function
